// auto-generated by cutlass_sweep.gemm — config: {"arch": "sm_90", "cluster_m": 2, "cluster_n": 1, "dtype": "e5m2", "stages": 3, "tile_k": 128, "tile_m": 128, "tile_n": 64}
#include "cutlass/cutlass.h"
#include "cutlass/gemm/collective/collective_builder.hpp"
#include "cutlass/gemm/device/gemm_universal_adapter.h"
#include "cutlass/gemm/kernel/gemm_universal.hpp"
#include "cutlass/epilogue/collective/collective_builder.hpp"

using ElemA = cutlass::float_e5m2_t;
using ElemB = cutlass::float_e5m2_t;
using ElemCD = cutlass::float_e5m2_t;
using Acc  = float;
using TileShape    = cute::Shape<cute::_128, cute::_64, cute::_128>;
using ClusterShape = cute::Shape<cute::_2, cute::_1, cute::_1>;

using CollectiveEpilogue = typename cutlass::epilogue::collective::CollectiveBuilder<
    cutlass::arch::Sm90, cutlass::arch::OpClassTensorOp,
    TileShape, ClusterShape,
    cutlass::epilogue::collective::EpilogueTileAuto,
    Acc, Acc,
    ElemCD, cutlass::layout::RowMajor, 128 / cutlass::sizeof_bits<ElemCD>::value,
    ElemCD, cutlass::layout::RowMajor, 128 / cutlass::sizeof_bits<ElemCD>::value,
    cutlass::epilogue::collective::EpilogueScheduleAuto
  >::CollectiveOp;

using CollectiveMainloop = typename cutlass::gemm::collective::CollectiveBuilder<
    cutlass::arch::Sm90, cutlass::arch::OpClassTensorOp,
    ElemA, cutlass::layout::RowMajor, 128 / cutlass::sizeof_bits<ElemA>::value,
    ElemB, cutlass::layout::ColumnMajor, 128 / cutlass::sizeof_bits<ElemB>::value,
    Acc,
    TileShape, ClusterShape,
    cutlass::gemm::collective::StageCount<3>,
    cutlass::gemm::collective::KernelScheduleAuto
  >::CollectiveOp;

using GemmKernel = cutlass::gemm::kernel::GemmUniversal<
    cute::Shape<int,int,int,int>,
    CollectiveMainloop,
    CollectiveEpilogue
>;
using Gemm = cutlass::gemm::device::GemmUniversalAdapter<GemmKernel>;

// Force the device kernel symbol into the cubin without needing a host main.
auto* _anchor = &cutlass::device_kernel<GemmKernel>;


// ===== COMPILED SASS (sm_90a) =====

	.target	sm_90a

	.elftype	@"ET_EXEC"


//--------------------- .note.nv.tkinfo           --------------------------
	.section	.note.nv.tkinfo,"",@"SHT_NOTE"
	.sectionflags	@"SHF_NOTE_NV_TKINFO"
	.tkinfo
        /*0018*/ 	.word	0x00000002
        /*0030*/ 	.string	""
        /*0030*/ 	.string	"ptxas"
        /*0030*/ 	.string	"Cuda compilation tools, release 13.0, V13.0.88"
        /*0030*/ 	.string	"Build cuda_13.0.r13.0/compiler.36424714_0"
        /*0030*/ 	.string	"-arch sm_90a -m 64 "



//--------------------- .note.nv.cuinfo           --------------------------
	.section	.note.nv.cuinfo,"",@"SHT_NOTE"
	.sectionflags	@"SHF_NOTE_NV_CUINFO"
        /*0018*/ 	.short	0x0002
        /*001a*/ 	.short	0x005a
        /*001c*/ 	.short	0x0082
	.zero		2


//--------------------- .nv.info                  --------------------------
	.section	.nv.info,"",@"SHT_CUDA_INFO"
	.align	4


	//----- nvinfo : EIATTR_REGCOUNT
	.align		4
        /*0000*/ 	.byte	0x04, 0x2f
        /*0002*/ 	.short	(.L_12 - .L_11)
	.align		4
.L_11:
        /*0004*/ 	.word	index@(_ZN7cutlass13device_kernelINS_4gemm6kernel13GemmUniversalIN4cute5tupleIJiiiiEEENS1_10collective13CollectiveMmaINS1_37MainloopSm90TmaGmmaWarpSpecializedFP8ILi3ENS5_IJNS4_1CILi2EEENSA_ILi1EEESC_EEENS1_35KernelTmaWarpSpecializedCooperativeEEENS5_IJNSA_ILi128EEENSA_ILi64EEESG_EEENS_12float_e5m2_tENS5_IJlSC_lEEESJ_SK_NS4_8TiledMMAINS4_8MMA_AtomIJNS4_4SM904GMMA30MMA_64x64x32_F32E5M2E5M2_SS_TNILNSO_7ScaleInE1ELSQ_1EEEEEENS4_6LayoutISD_NS5_IJSC_NSA_ILi0EEESU_EEEEENS5_IJNS4_10UnderscoreESX_SX_EEEEENS4_13SM90_TMA_LOADENS4_14ComposedLayoutINS4_7SwizzleILi3ELi4ELi3EEENS4_18smem_ptr_flag_bitsILi8EEENST_INS5_IJNSA_ILi8EEESG_EEENS5_IJSG_SC_EEEEEEEvNS4_8identityENS4_23SM90_TMA_LOAD_MULTICASTES1A_vS1B_EENS_8epilogue10collective6detail29Sm90TmaWarpSpecializedAdapterINS1F_15DefaultEpilogueISJ_SK_SK_NS1E_6thread17LinearCombinationISJ_Li1EffLNS1J_9ScaleType4KindE0ELNS_15FloatRoundStyleE2ESJ_EENS1_15EpilogueDefaultEEEEEvvEEEEvNT_6ParamsE)
        /*0008*/ 	.word	0x000000a8


	//----- nvinfo : EIATTR_FRAME_SIZE
	.align		4
.L_12:
        /*000c*/ 	.byte	0x04, 0x11
        /*000e*/ 	.short	(.L_14 - .L_13)
	.align		4
.L_13:
        /*0010*/ 	.word	index@(_ZN7cutlass13device_kernelINS_4gemm6kernel13GemmUniversalIN4cute5tupleIJiiiiEEENS1_10collective13CollectiveMmaINS1_37MainloopSm90TmaGmmaWarpSpecializedFP8ILi3ENS5_IJNS4_1CILi2EEENSA_ILi1EEESC_EEENS1_35KernelTmaWarpSpecializedCooperativeEEENS5_IJNSA_ILi128EEENSA_ILi64EEESG_EEENS_12float_e5m2_tENS5_IJlSC_lEEESJ_SK_NS4_8TiledMMAINS4_8MMA_AtomIJNS4_4SM904GMMA30MMA_64x64x32_F32E5M2E5M2_SS_TNILNSO_7ScaleInE1ELSQ_1EEEEEENS4_6LayoutISD_NS5_IJSC_NSA_ILi0EEESU_EEEEENS5_IJNS4_10UnderscoreESX_SX_EEEEENS4_13SM90_TMA_LOADENS4_14ComposedLayoutINS4_7SwizzleILi3ELi4ELi3EEENS4_18smem_ptr_flag_bitsILi8EEENST_INS5_IJNSA_ILi8EEESG_EEENS5_IJSG_SC_EEEEEEEvNS4_8identityENS4_23SM90_TMA_LOAD_MULTICASTES1A_vS1B_EENS_8epilogue10collective6detail29Sm90TmaWarpSpecializedAdapterINS1F_15DefaultEpilogueISJ_SK_SK_NS1E_6thread17LinearCombinationISJ_Li1EffLNS1J_9ScaleType4KindE0ELNS_15FloatRoundStyleE2ESJ_EENS1_15EpilogueDefaultEEEEEvvEEEEvNT_6ParamsE)
        /*0014*/ 	.word	0x00000000


	//----- nvinfo : EIATTR_MIN_STACK_SIZE
	.align		4
.L_14:
        /*0018*/ 	.byte	0x04, 0x12
        /*001a*/ 	.short	(.L_16 - .L_15)
	.align		4
.L_15:
        /*001c*/ 	.word	index@(_ZN7cutlass13device_kernelINS_4gemm6kernel13GemmUniversalIN4cute5tupleIJiiiiEEENS1_10collective13CollectiveMmaINS1_37MainloopSm90TmaGmmaWarpSpecializedFP8ILi3ENS5_IJNS4_1CILi2EEENSA_ILi1EEESC_EEENS1_35KernelTmaWarpSpecializedCooperativeEEENS5_IJNSA_ILi128EEENSA_ILi64EEESG_EEENS_12float_e5m2_tENS5_IJlSC_lEEESJ_SK_NS4_8TiledMMAINS4_8MMA_AtomIJNS4_4SM904GMMA30MMA_64x64x32_F32E5M2E5M2_SS_TNILNSO_7ScaleInE1ELSQ_1EEEEEENS4_6LayoutISD_NS5_IJSC_NSA_ILi0EEESU_EEEEENS5_IJNS4_10UnderscoreESX_SX_EEEEENS4_13SM90_TMA_LOADENS4_14ComposedLayoutINS4_7SwizzleILi3ELi4ELi3EEENS4_18smem_ptr_flag_bitsILi8EEENST_INS5_IJNSA_ILi8EEESG_EEENS5_IJSG_SC_EEEEEEEvNS4_8identityENS4_23SM90_TMA_LOAD_MULTICASTES1A_vS1B_EENS_8epilogue10collective6detail29Sm90TmaWarpSpecializedAdapterINS1F_15DefaultEpilogueISJ_SK_SK_NS1E_6thread17LinearCombinationISJ_Li1EffLNS1J_9ScaleType4KindE0ELNS_15FloatRoundStyleE2ESJ_EENS1_15EpilogueDefaultEEEEEvvEEEEvNT_6ParamsE)
        /*0020*/ 	.word	0x00000000
.L_16:


//--------------------- .nv.compat                --------------------------
	.section	.nv.compat,"",@"SHT_CUDA_COMPAT_INFO"
	.align	4
        /*0000*/ 	.byte	0x02, 0x09, 0x01, 0x00, 0x02, 0x02, 0x04, 0x00, 0x02, 0x05, 0x05, 0x00, 0x03, 0x07, 0x01, 0x01
        /*0010*/ 	.byte	0x02, 0x03, 0x01, 0x00, 0x02, 0x06, 0x01, 0x00, 0x04, 0x0b, 0x08, 0x00, 0x00, 0x00, 0x00, 0x00
        /*0020*/ 	.byte	0x00, 0x00, 0x00, 0x00


//--------------------- .nv.info._ZN7cutlass13device_kernelINS_4gemm6kernel13GemmUniversalIN4cute5tupleIJiiiiEEENS1_10collective13CollectiveMmaINS1_37MainloopSm90TmaGmmaWarpSpecializedFP8ILi3ENS5_IJNS4_1CILi2EEENSA_ILi1EEESC_EEENS1_35KernelTmaWarpSpecializedCooperativeEEENS5_IJNSA_ILi128EEENSA_ILi64EEESG_EEENS_12float_e5m2_tENS5_IJlSC_lEEESJ_SK_NS4_8TiledMMAINS4_8MMA_AtomIJNS4_4SM904GMMA30MMA_64x64x32_F32E5M2E5M2_SS_TNILNSO_7ScaleInE1ELSQ_1EEEEEENS4_6LayoutISD_NS5_IJSC_NSA_ILi0EEESU_EEEEENS5_IJNS4_10UnderscoreESX_SX_EEEEENS4_13SM90_TMA_LOADENS4_14ComposedLayoutINS4_7SwizzleILi3ELi4ELi3EEENS4_18smem_ptr_flag_bitsILi8EEENST_INS5_IJNSA_ILi8EEESG_EEENS5_IJSG_SC_EEEEEEEvNS4_8identityENS4_23SM90_TMA_LOAD_MULTICASTES1A_vS1B_EENS_8epilogue10collective6detail29Sm90TmaWarpSpecializedAdapterINS1F_15DefaultEpilogueISJ_SK_SK_NS1E_6thread17LinearCombinationISJ_Li1EffLNS1J_9ScaleType4KindE0ELNS_15FloatRoundStyleE2ESJ_EENS1_15EpilogueDefaultEEEEEvvEEEEvNT_6ParamsE --------------------------
	.section	.nv.info._ZN7cutlass13device_kernelINS_4gemm6kernel13GemmUniversalIN4cute5tupleIJiiiiEEENS1_10collective13CollectiveMmaINS1_37MainloopSm90TmaGmmaWarpSpecializedFP8ILi3ENS5_IJNS4_1CILi2EEENSA_ILi1EEESC_EEENS1_35KernelTmaWarpSpecializedCooperativeEEENS5_IJNSA_ILi128EEENSA_ILi64EEESG_EEENS_12float_e5m2_tENS5_IJlSC_lEEESJ_SK_NS4_8TiledMMAINS4_8MMA_AtomIJNS4_4SM904GMMA30MMA_64x64x32_F32E5M2E5M2_SS_TNILNSO_7ScaleInE1ELSQ_1EEEEEENS4_6LayoutISD_NS5_IJSC_NSA_ILi0EEESU_EEEEENS5_IJNS4_10UnderscoreESX_SX_EEEEENS4_13SM90_TMA_LOADENS4_14ComposedLayoutINS4_7SwizzleILi3ELi4ELi3EEENS4_18smem_ptr_flag_bitsILi8EEENST_INS5_IJNSA_ILi8EEESG_EEENS5_IJSG_SC_EEEEEEEvNS4_8identityENS4_23SM90_TMA_LOAD_MULTICASTES1A_vS1B_EENS_8epilogue10collective6detail29Sm90TmaWarpSpecializedAdapterINS1F_15DefaultEpilogueISJ_SK_SK_NS1E_6thread17LinearCombinationISJ_Li1EffLNS1J_9ScaleType4KindE0ELNS_15FloatRoundStyleE2ESJ_EENS1_15EpilogueDefaultEEEEEvvEEEEvNT_6ParamsE,"",@"SHT_CUDA_INFO"
	.sectionflags	@""
	.align	4


	//----- nvinfo : EIATTR_CUDA_API_VERSION
	.align		4
        /*0000*/ 	.byte	0x04, 0x37
        /*0002*/ 	.short	(.L_18 - .L_17)
.L_17:
        /*0004*/ 	.word	0x00000082


	//----- nvinfo : EIATTR_KPARAM_INFO
	.align		4
.L_18:
        /*0008*/ 	.byte	0x04, 0x17
        /*000a*/ 	.short	(.L_20 - .L_19)
.L_19:
        /*000c*/ 	.word	0x00000000
        /*0010*/ 	.short	0x0000
        /*0012*/ 	.short	0x0070
        /*0014*/ 	.byte	0x00, 0xf0, 0x01, 0x10


	//----- nvinfo : EIATTR_SPARSE_MMA_MASK
	.align		4
.L_20:
        /*0018*/ 	.byte	0x03, 0x50
        /*001a*/ 	.short	0x0000


	//----- nvinfo : EIATTR_MAXREG_COUNT
	.align		4
        /*001c*/ 	.byte	0x03, 0x1b
        /*001e*/ 	.short	0x00a8


	//----- nvinfo : EIATTR_NUM_BARRIERS
	.align		4
        /*0020*/ 	.byte	0x02, 0x4c
        /*0022*/ 	.byte	0x01
	.zero		1


	//----- nvinfo : EIATTR_MERCURY_ISA_VERSION
	.align		4
        /*0024*/ 	.byte	0x03, 0x5f
        /*0026*/ 	.short	0x0101


	//----- nvinfo : EIATTR_INT_WARP_WIDE_INSTR_OFFSETS
	.align		4
        /*0028*/ 	.byte	0x04, 0x31
        /*002a*/ 	.short	(.L_22 - .L_21)


	//   ....[0]....
.L_21:
        /*002c*/ 	.word	0x00000450


	//   ....[1]....
        /*0030*/ 	.word	0x00000580


	//   ....[2]....
        /*0034*/ 	.word	0x00000660


	//----- nvinfo : EIATTR_COOP_GROUP_MASK_REGIDS
	.align		4
.L_22:
        /*0038*/ 	.byte	0x04, 0x29
        /*003a*/ 	.short	(.L_24 - .L_23)


	//   ....[0]....
.L_23:
        /*003c*/ 	.word	0xffffffff


	//   ....[1]....
        /*0040*/ 	.word	0xffffffff


	//   ....[2]....
        /*0044*/ 	.word	0xffffffff


	//   ....[3]....
        /*0048*/ 	.word	0xffffffff


	//   ....[4]....
        /*004c*/ 	.word	0xffffffff


	//   ....[5]....
        /*0050*/ 	.word	0xffffffff


	//----- nvinfo : EIATTR_COOP_GROUP_INSTR_OFFSETS
	.align		4
.L_24:
        /*0054*/ 	.byte	0x04, 0x28
        /*0056*/ 	.short	(.L_26 - .L_25)


	//   ....[0]....
.L_25:
        /*0058*/ 	.word	0x00000060


	//   ....[1]....
        /*005c*/ 	.word	0x00000070


	//   ....[2]....
        /*0060*/ 	.word	0x00000130


	//   ....[3]....
        /*0064*/ 	.word	0x000002b0


	//   ....[4]....
        /*0068*/ 	.word	0x000007d0


	//   ....[5]....
        /*006c*/ 	.word	0x00001240


	//----- nvinfo : EIATTR_REG_RECONFIG
	.align		4
.L_26:
        /*0070*/ 	.byte	0x01, 0x54
	.zero		2


	//----- nvinfo : EIATTR_MBARRIER_INSTR_OFFSETS
	.align		4
        /*0074*/ 	.byte	0x04, 0x39
        /*0076*/ 	.short	(.L_28 - .L_27)


	//   ....[0]....
.L_27:
        /*0078*/ 	.word	0x00000230
        /*007c*/ 	.word	0x000000ff
        /*0080*/ 	.word	0x00000000
        /*0084*/ 	.short	0x0100
        /*0086*/ 	.byte	0x08
	.zero		1


	//   ....[1]....
        /*0088*/ 	.word	0x00000240
        /*008c*/ 	.word	0x000000ff
        /*0090*/ 	.word	0x00000018
        /*0094*/ 	.short	0x0100
        /*0096*/ 	.byte	0x08
	.zero		1


	//   ....[2]....
        /*0098*/ 	.word	0x00000250
        /*009c*/ 	.word	0x000000ff
        /*00a0*/ 	.word	0x00000008
        /*00a4*/ 	.short	0x0100
        /*00a6*/ 	.byte	0x08
	.zero		1


	//   ....[3]....
        /*00a8*/ 	.word	0x00000260
        /*00ac*/ 	.word	0x000000ff
        /*00b0*/ 	.word	0x00000020
        /*00b4*/ 	.short	0x0100
        /*00b6*/ 	.byte	0x08
	.zero		1


	//   ....[4]....
        /*00b8*/ 	.word	0x00000270
        /*00bc*/ 	.word	0x000000ff
        /*00c0*/ 	.word	0x00000010
        /*00c4*/ 	.short	0x0100
        /*00c6*/ 	.byte	0x08
	.zero		1


	//   ....[5]....
        /*00c8*/ 	.word	0x00000280
        /*00cc*/ 	.word	0x000000ff
        /*00d0*/ 	.word	0x00000028
        /*00d4*/ 	.short	0x0100
        /*00d6*/ 	.byte	0x08
	.zero		1


	//   ....[6]....
        /*00d8*/ 	.word	0x000006e0
        /*00dc*/ 	.word	0x000000ff
        /*00e0*/ 	.word	0x00000040
        /*00e4*/ 	.short	0x0100
        /*00e6*/ 	.byte	0x06
	.zero		1


	//   ....[7]....
        /*00e8*/ 	.word	0x00000770
        /*00ec*/ 	.word	0x000000ff
        /*00f0*/ 	.word	0x00000048
        /*00f4*/ 	.short	0x0100
        /*00f6*/ 	.byte	0x06
	.zero		1


	//   ....[8]....
        /*00f8*/ 	.word	0x00001580
        /*00fc*/ 	.word	0x000000ff
        /*0100*/ 	.word	0x00000000
        /*0104*/ 	.short	0x010a
        /*0106*/ 	.byte	0x06
	.zero		1


	//   ....[9]....
        /*0108*/ 	.word	0x000015c0
        /*010c*/ 	.word	0x000000ff
        /*0110*/ 	.word	0x00000000
        /*0114*/ 	.short	0x010a
        /*0116*/ 	.byte	0x06
	.zero		1


	//   ....[10]....
        /*0118*/ 	.word	0x00001cc0
        /*011c*/ 	.word	0x000000ff
        /*0120*/ 	.word	0x00000000
        /*0124*/ 	.short	0x010a
        /*0126*/ 	.byte	0x0c
	.zero		1


	//   ....[11]....
        /*0128*/ 	.word	0x00001d00
        /*012c*/ 	.word	0x000000ff
        /*0130*/ 	.word	0x00000000
        /*0134*/ 	.short	0x010a
        /*0136*/ 	.byte	0x0c
	.zero		1


	//   ....[12]....
        /*0138*/ 	.word	0x000021f0
        /*013c*/ 	.word	0x0000000a
        /*0140*/ 	.word	0x00000000
        /*0144*/ 	.short	0x0101
        /*0146*/ 	.byte	0x3f
	.zero		1


	//   ....[13]....
        /*0148*/ 	.word	0x00002690
        /*014c*/ 	.word	0x00000008
        /*0150*/ 	.word	0x00000000
        /*0154*/ 	.short	0x0101
        /*0156*/ 	.byte	0x3f
	.zero		1


	//   ....[14]....
        /*0158*/ 	.word	0x00005f50
        /*015c*/ 	.word	0x00000015
        /*0160*/ 	.word	0x00000018
        /*0164*/ 	.short	0x010a
        /*0166*/ 	.byte	0x3f
	.zero		1


	//   ....[15]....
        /*0168*/ 	.word	0x000062d0
        /*016c*/ 	.word	0x00000008
        /*0170*/ 	.word	0x00000048
        /*0174*/ 	.short	0x0101
        /*0176*/ 	.byte	0x3f
	.zero		1


	//   ....[16]....
        /*0178*/ 	.word	0x00006a00
        /*017c*/ 	.word	0x00000007
        /*0180*/ 	.word	0x00000000
        /*0184*/ 	.short	0x010a
        /*0186*/ 	.byte	0x3f
	.zero		1


	//   ....[17]....
        /*0188*/ 	.word	0x00006a80
        /*018c*/ 	.word	0x00000006
        /*0190*/ 	.word	0x00000000
        /*0194*/ 	.short	0x010a
        /*0196*/ 	.byte	0x3f
	.zero		1


	//   ....[18]....
        /*0198*/ 	.word	0x00006b10
        /*019c*/ 	.word	0x00000003
        /*01a0*/ 	.word	0x00000000
        /*01a4*/ 	.short	0x010a
        /*01a6*/ 	.byte	0x3f
	.zero		1


	//   ....[19]....
        /*01a8*/ 	.word	0x00006b80
        /*01ac*/ 	.word	0x00000009
        /*01b0*/ 	.word	0x00000000
        /*01b4*/ 	.short	0x010a
        /*01b6*/ 	.byte	0x3f
	.zero		1


	//   ....[20]....
        /*01b8*/ 	.word	0x00006be0
        /*01bc*/ 	.word	0x0000000b
        /*01c0*/ 	.word	0x00000000
        /*01c4*/ 	.short	0x010a
        /*01c6*/ 	.byte	0x3f
	.zero		1


	//   ....[21]....
        /*01c8*/ 	.word	0x00006cb0
        /*01cc*/ 	.word	0x00000015
        /*01d0*/ 	.word	0x00000018
        /*01d4*/ 	.short	0x010a
        /*01d6*/ 	.byte	0x3f
	.zero		1


	//   ....[22]....
        /*01d8*/ 	.word	0x00006d80
        /*01dc*/ 	.word	0x00000007
        /*01e0*/ 	.word	0x00000000
        /*01e4*/ 	.short	0x010a
        /*01e6*/ 	.byte	0x3f
	.zero		1


	//   ....[23]....
        /*01e8*/ 	.word	0x00006dd0
        /*01ec*/ 	.word	0x00000006
        /*01f0*/ 	.word	0x00000000
        /*01f4*/ 	.short	0x010a
        /*01f6*/ 	.byte	0x3f
	.zero		1


	//----- nvinfo : EIATTR_NUM_MBARRIERS
	.align		4
.L_28:
        /*01f8*/ 	.byte	0x03, 0x38
        /*01fa*/ 	.short	0x0008


	//----- nvinfo : EIATTR_EXIT_INSTR_OFFSETS
	.align		4
        /*01fc*/ 	.byte	0x04, 0x1c
        /*01fe*/ 	.short	(.L_30 - .L_29)


	//   ....[0]....
.L_29:
        /*0200*/ 	.word	0x00000930


	//   ....[1]....
        /*0204*/ 	.word	0x00001110


	//   ....[2]....
        /*0208*/ 	.word	0x00005660


	//   ....[3]....
        /*020c*/ 	.word	0x00005bc0


	//   ....[4]....
        /*0210*/ 	.word	0x00006b60


	//----- nvinfo : EIATTR_MAX_THREADS
	.align		4
.L_30:
        /*0214*/ 	.byte	0x04, 0x05
        /*0216*/ 	.short	(.L_32 - .L_31)
.L_31:
        /*0218*/ 	.word	0x00000180
        /*021c*/ 	.word	0x00000001
        /*0220*/ 	.word	0x00000001


	//----- nvinfo : EIATTR_CRS_STACK_SIZE
	.align		4
.L_32:
        /*0224*/ 	.byte	0x04, 0x1e
        /*0226*/ 	.short	(.L_34 - .L_33)
.L_33:
        /*0228*/ 	.word	0x00000000


	//----- nvinfo : EIATTR_CBANK_PARAM_SIZE
	.align		4
.L_34:
        /*022c*/ 	.byte	0x03, 0x19
        /*022e*/ 	.short	0x0470


	//----- nvinfo : EIATTR_PARAM_CBANK
	.align		4
        /*0230*/ 	.byte	0x04, 0x0a
        /*0232*/ 	.short	(.L_36 - .L_35)
	.align		4
.L_35:
        /*0234*/ 	.word	index@(.nv.constant0._ZN7cutlass13device_kernelINS_4gemm6kernel13GemmUniversalIN4cute5tupleIJiiiiEEENS1_10collective13CollectiveMmaINS1_37MainloopSm90TmaGmmaWarpSpecializedFP8ILi3ENS5_IJNS4_1CILi2EEENSA_ILi1EEESC_EEENS1_35KernelTmaWarpSpecializedCooperativeEEENS5_IJNSA_ILi128EEENSA_ILi64EEESG_EEENS_12float_e5m2_tENS5_IJlSC_lEEESJ_SK_NS4_8TiledMMAINS4_8MMA_AtomIJNS4_4SM904GMMA30MMA_64x64x32_F32E5M2E5M2_SS_TNILNSO_7ScaleInE1ELSQ_1EEEEEENS4_6LayoutISD_NS5_IJSC_NSA_ILi0EEESU_EEEEENS5_IJNS4_10UnderscoreESX_SX_EEEEENS4_13SM90_TMA_LOADENS4_14ComposedLayoutINS4_7SwizzleILi3ELi4ELi3EEENS4_18smem_ptr_flag_bitsILi8EEENST_INS5_IJNSA_ILi8EEESG_EEENS5_IJSG_SC_EEEEEEEvNS4_8identityENS4_23SM90_TMA_LOAD_MULTICASTES1A_vS1B_EENS_8epilogue10collective6detail29Sm90TmaWarpSpecializedAdapterINS1F_15DefaultEpilogueISJ_SK_SK_NS1E_6thread17LinearCombinationISJ_Li1EffLNS1J_9ScaleType4KindE0ELNS_15FloatRoundStyleE2ESJ_EENS1_15EpilogueDefaultEEEEEvvEEEEvNT_6ParamsE)
        /*0238*/ 	.short	0x0210
        /*023a*/ 	.short	0x0470


	//----- nvinfo : EIATTR_SW_WAR
	.align		4
.L_36:
        /*023c*/ 	.byte	0x04, 0x36
        /*023e*/ 	.short	(.L_38 - .L_37)
.L_37:
        /*0240*/ 	.word	0x00000008
.L_38:


//--------------------- .nv.callgraph             --------------------------
	.section	.nv.callgraph,"",@"SHT_CUDA_CALLGRAPH"
	.align	4
	.sectionentsize	8
	.align		4
        /*0000*/ 	.word	0x00000000
	.align		4
        /*0004*/ 	.word	0xffffffff
	.align		4
        /*0008*/ 	.word	0x00000000
	.align		4
        /*000c*/ 	.word	0xfffffffe
	.align		4
        /*0010*/ 	.word	0x00000000
	.align		4
        /*0014*/ 	.word	0xfffffffd
	.align		4
        /*0018*/ 	.word	0x00000000
	.align		4
        /*001c*/ 	.word	0xfffffffc


//--------------------- .nv.constant4             --------------------------
	.section	.nv.constant4,"a",@progbits
	.align	8
	.align		8
.nv.constant4:
        /*0000*/ 	.dword	_ZN39_INTERNAL_5f445611_4_k_cu_91a5d5ea_52254cuda3std3__45__cpo5beginE
	.align		8
        /*0008*/ 	.dword	_ZN39_INTERNAL_5f445611_4_k_cu_91a5d5ea_52254cuda3std3__45__cpo3endE
	.align		8
        /*0010*/ 	.dword	_ZN39_INTERNAL_5f445611_4_k_cu_91a5d5ea_52254cuda3std3__45__cpo6cbeginE
	.align		8
        /*0018*/ 	.dword	_ZN39_INTERNAL_5f445611_4_k_cu_91a5d5ea_52254cuda3std3__45__cpo4cendE
	.align		8
        /*0020*/ 	.dword	_ZN39_INTERNAL_5f445611_4_k_cu_91a5d5ea_52254cuda3std3__441_GLOBAL__N__5f445611_4_k_cu_91a5d5ea_52256ignoreE
	.align		8
        /*0028*/ 	.dword	_ZN39_INTERNAL_5f445611_4_k_cu_91a5d5ea_52254cuda3std3__419piecewise_constructE
	.align		8
        /*0030*/ 	.dword	_ZN39_INTERNAL_5f445611_4_k_cu_91a5d5ea_52254cuda3std3__48in_placeE
	.align		8
        /*0038*/ 	.dword	_ZN39_INTERNAL_5f445611_4_k_cu_91a5d5ea_52254cuda3std6ranges3__45__cpo4swapE
	.align		8
        /*0040*/ 	.dword	_ZN39_INTERNAL_5f445611_4_k_cu_91a5d5ea_52254cuda3std6ranges3__45__cpo9iter_moveE
	.align		8
        /*0048*/ 	.dword	_ZN39_INTERNAL_5f445611_4_k_cu_91a5d5ea_52254cute7productE
	.align		8
        /*0050*/ 	.dword	_ZN39_INTERNAL_5f445611_4_k_cu_91a5d5ea_52254cute1_E


//--------------------- .text._ZN7cutlass13device_kernelINS_4gemm6kernel13GemmUniversalIN4cute5tupleIJiiiiEEENS1_10collective13CollectiveMmaINS1_37MainloopSm90TmaGmmaWarpSpecializedFP8ILi3ENS5_IJNS4_1CILi2EEENSA_ILi1EEESC_EEENS1_35KernelTmaWarpSpecializedCooperativeEEENS5_IJNSA_ILi128EEENSA_ILi64EEESG_EEENS_12float_e5m2_tENS5_IJlSC_lEEESJ_SK_NS4_8TiledMMAINS4_8MMA_AtomIJNS4_4SM904GMMA30MMA_64x64x32_F32E5M2E5M2_SS_TNILNSO_7ScaleInE1ELSQ_1EEEEEENS4_6LayoutISD_NS5_IJSC_NSA_ILi0EEESU_EEEEENS5_IJNS4_10UnderscoreESX_SX_EEEEENS4_13SM90_TMA_LOADENS4_14ComposedLayoutINS4_7SwizzleILi3ELi4ELi3EEENS4_18smem_ptr_flag_bitsILi8EEENST_INS5_IJNSA_ILi8EEESG_EEENS5_IJSG_SC_EEEEEEEvNS4_8identityENS4_23SM90_TMA_LOAD_MULTICASTES1A_vS1B_EENS_8epilogue10collective6detail29Sm90TmaWarpSpecializedAdapterINS1F_15DefaultEpilogueISJ_SK_SK_NS1E_6thread17LinearCombinationISJ_Li1EffLNS1J_9ScaleType4KindE0ELNS_15FloatRoundStyleE2ESJ_EENS1_15EpilogueDefaultEEEEEvvEEEEvNT_6ParamsE --------------------------
	.section	.text._ZN7cutlass13device_kernelINS_4gemm6kernel13GemmUniversalIN4cute5tupleIJiiiiEEENS1_10collective13CollectiveMmaINS1_37MainloopSm90TmaGmmaWarpSpecializedFP8ILi3ENS5_IJNS4_1CILi2EEENSA_ILi1EEESC_EEENS1_35KernelTmaWarpSpecializedCooperativeEEENS5_IJNSA_ILi128EEENSA_ILi64EEESG_EEENS_12float_e5m2_tENS5_IJlSC_lEEESJ_SK_NS4_8TiledMMAINS4_8MMA_AtomIJNS4_4SM904GMMA30MMA_64x64x32_F32E5M2E5M2_SS_TNILNSO_7ScaleInE1ELSQ_1EEEEEENS4_6LayoutISD_NS5_IJSC_NSA_ILi0EEESU_EEEEENS5_IJNS4_10UnderscoreESX_SX_EEEEENS4_13SM90_TMA_LOADENS4_14ComposedLayoutINS4_7SwizzleILi3ELi4ELi3EEENS4_18smem_ptr_flag_bitsILi8EEENST_INS5_IJNSA_ILi8EEESG_EEENS5_IJSG_SC_EEEEEEEvNS4_8identityENS4_23SM90_TMA_LOAD_MULTICASTES1A_vS1B_EENS_8epilogue10collective6detail29Sm90TmaWarpSpecializedAdapterINS1F_15DefaultEpilogueISJ_SK_SK_NS1E_6thread17LinearCombinationISJ_Li1EffLNS1J_9ScaleType4KindE0ELNS_15FloatRoundStyleE2ESJ_EENS1_15EpilogueDefaultEEEEEvvEEEEvNT_6ParamsE,"ax",@progbits
	.align	128
.text._ZN7cutlass13device_kernelINS_4gemm6kernel13GemmUniversalIN4cute5tupleIJiiiiEEENS1_10collective13CollectiveMmaINS1_37MainloopSm90TmaGmmaWarpSpecializedFP8ILi3ENS5_IJNS4_1CILi2EEENSA_ILi1EEESC_EEENS1_35KernelTmaWarpSpecializedCooperativeEEENS5_IJNSA_ILi128EEENSA_ILi64EEESG_EEENS_12float_e5m2_tENS5_IJlSC_lEEESJ_SK_NS4_8TiledMMAINS4_8MMA_AtomIJNS4_4SM904GMMA30MMA_64x64x32_F32E5M2E5M2_SS_TNILNSO_7ScaleInE1ELSQ_1EEEEEENS4_6LayoutISD_NS5_IJSC_NSA_ILi0EEESU_EEEEENS5_IJNS4_10UnderscoreESX_SX_EEEEENS4_13SM90_TMA_LOADENS4_14ComposedLayoutINS4_7SwizzleILi3ELi4ELi3EEENS4_18smem_ptr_flag_bitsILi8EEENST_INS5_IJNSA_ILi8EEESG_EEENS5_IJSG_SC_EEEEEEEvNS4_8identityENS4_23SM90_TMA_LOAD_MULTICASTES1A_vS1B_EENS_8epilogue10collective6detail29Sm90TmaWarpSpecializedAdapterINS1F_15DefaultEpilogueISJ_SK_SK_NS1E_6thread17LinearCombinationISJ_Li1EffLNS1J_9ScaleType4KindE0ELNS_15FloatRoundStyleE2ESJ_EENS1_15EpilogueDefaultEEEEEvvEEEEvNT_6ParamsE:
        .type           _ZN7cutlass13device_kernelINS_4gemm6kernel13GemmUniversalIN4cute5tupleIJiiiiEEENS1_10collective13CollectiveMmaINS1_37MainloopSm90TmaGmmaWarpSpecializedFP8ILi3ENS5_IJNS4_1CILi2EEENSA_ILi1EEESC_EEENS1_35KernelTmaWarpSpecializedCooperativeEEENS5_IJNSA_ILi128EEENSA_ILi64EEESG_EEENS_12float_e5m2_tENS5_IJlSC_lEEESJ_SK_NS4_8TiledMMAINS4_8MMA_AtomIJNS4_4SM904GMMA30MMA_64x64x32_F32E5M2E5M2_SS_TNILNSO_7ScaleInE1ELSQ_1EEEEEENS4_6LayoutISD_NS5_IJSC_NSA_ILi0EEESU_EEEEENS5_IJNS4_10UnderscoreESX_SX_EEEEENS4_13SM90_TMA_LOADENS4_14ComposedLayoutINS4_7SwizzleILi3ELi4ELi3EEENS4_18smem_ptr_flag_bitsILi8EEENST_INS5_IJNSA_ILi8EEESG_EEENS5_IJSG_SC_EEEEEEEvNS4_8identityENS4_23SM90_TMA_LOAD_MULTICASTES1A_vS1B_EENS_8epilogue10collective6detail29Sm90TmaWarpSpecializedAdapterINS1F_15DefaultEpilogueISJ_SK_SK_NS1E_6thread17LinearCombinationISJ_Li1EffLNS1J_9ScaleType4KindE0ELNS_15FloatRoundStyleE2ESJ_EENS1_15EpilogueDefaultEEEEEvvEEEEvNT_6ParamsE,@function
        .size           _ZN7cutlass13device_kernelINS_4gemm6kernel13GemmUniversalIN4cute5tupleIJiiiiEEENS1_10collective13CollectiveMmaINS1_37MainloopSm90TmaGmmaWarpSpecializedFP8ILi3ENS5_IJNS4_1CILi2EEENSA_ILi1EEESC_EEENS1_35KernelTmaWarpSpecializedCooperativeEEENS5_IJNSA_ILi128EEENSA_ILi64EEESG_EEENS_12float_e5m2_tENS5_IJlSC_lEEESJ_SK_NS4_8TiledMMAINS4_8MMA_AtomIJNS4_4SM904GMMA30MMA_64x64x32_F32E5M2E5M2_SS_TNILNSO_7ScaleInE1ELSQ_1EEEEEENS4_6LayoutISD_NS5_IJSC_NSA_ILi0EEESU_EEEEENS5_IJNS4_10UnderscoreESX_SX_EEEEENS4_13SM90_TMA_LOADENS4_14ComposedLayoutINS4_7SwizzleILi3ELi4ELi3EEENS4_18smem_ptr_flag_bitsILi8EEENST_INS5_IJNSA_ILi8EEESG_EEENS5_IJSG_SC_EEEEEEEvNS4_8identityENS4_23SM90_TMA_LOAD_MULTICASTES1A_vS1B_EENS_8epilogue10collective6detail29Sm90TmaWarpSpecializedAdapterINS1F_15DefaultEpilogueISJ_SK_SK_NS1E_6thread17LinearCombinationISJ_Li1EffLNS1J_9ScaleType4KindE0ELNS_15FloatRoundStyleE2ESJ_EENS1_15EpilogueDefaultEEEEEvvEEEEvNT_6ParamsE,(.L_x_140 - _ZN7cutlass13device_kernelINS_4gemm6kernel13GemmUniversalIN4cute5tupleIJiiiiEEENS1_10collective13CollectiveMmaINS1_37MainloopSm90TmaGmmaWarpSpecializedFP8ILi3ENS5_IJNS4_1CILi2EEENSA_ILi1EEESC_EEENS1_35KernelTmaWarpSpecializedCooperativeEEENS5_IJNSA_ILi128EEENSA_ILi64EEESG_EEENS_12float_e5m2_tENS5_IJlSC_lEEESJ_SK_NS4_8TiledMMAINS4_8MMA_AtomIJNS4_4SM904GMMA30MMA_64x64x32_F32E5M2E5M2_SS_TNILNSO_7ScaleInE1ELSQ_1EEEEEENS4_6LayoutISD_NS5_IJSC_NSA_ILi0EEESU_EEEEENS5_IJNS4_10UnderscoreESX_SX_EEEEENS4_13SM90_TMA_LOADENS4_14ComposedLayoutINS4_7SwizzleILi3ELi4ELi3EEENS4_18smem_ptr_flag_bitsILi8EEENST_INS5_IJNSA_ILi8EEESG_EEENS5_IJSG_SC_EEEEEEEvNS4_8identityENS4_23SM90_TMA_LOAD_MULTICASTES1A_vS1B_EENS_8epilogue10collective6detail29Sm90TmaWarpSpecializedAdapterINS1F_15DefaultEpilogueISJ_SK_SK_NS1E_6thread17LinearCombinationISJ_Li1EffLNS1J_9ScaleType4KindE0ELNS_15FloatRoundStyleE2ESJ_EENS1_15EpilogueDefaultEEEEEvvEEEEvNT_6ParamsE)
        .other          _ZN7cutlass13device_kernelINS_4gemm6kernel13GemmUniversalIN4cute5tupleIJiiiiEEENS1_10collective13CollectiveMmaINS1_37MainloopSm90TmaGmmaWarpSpecializedFP8ILi3ENS5_IJNS4_1CILi2EEENSA_ILi1EEESC_EEENS1_35KernelTmaWarpSpecializedCooperativeEEENS5_IJNSA_ILi128EEENSA_ILi64EEESG_EEENS_12float_e5m2_tENS5_IJlSC_lEEESJ_SK_NS4_8TiledMMAINS4_8MMA_AtomIJNS4_4SM904GMMA30MMA_64x64x32_F32E5M2E5M2_SS_TNILNSO_7ScaleInE1ELSQ_1EEEEEENS4_6LayoutISD_NS5_IJSC_NSA_ILi0EEESU_EEEEENS5_IJNS4_10UnderscoreESX_SX_EEEEENS4_13SM90_TMA_LOADENS4_14ComposedLayoutINS4_7SwizzleILi3ELi4ELi3EEENS4_18smem_ptr_flag_bitsILi8EEENST_INS5_IJNSA_ILi8EEESG_EEENS5_IJSG_SC_EEEEEEEvNS4_8identityENS4_23SM90_TMA_LOAD_MULTICASTES1A_vS1B_EENS_8epilogue10collective6detail29Sm90TmaWarpSpecializedAdapterINS1F_15DefaultEpilogueISJ_SK_SK_NS1E_6thread17LinearCombinationISJ_Li1EffLNS1J_9ScaleType4KindE0ELNS_15FloatRoundStyleE2ESJ_EENS1_15EpilogueDefaultEEEEEvvEEEEvNT_6ParamsE,@"STO_CUDA_ENTRY STV_DEFAULT"
_ZN7cutlass13device_kernelINS_4gemm6kernel13GemmUniversalIN4cute5tupleIJiiiiEEENS1_10collective13CollectiveMmaINS1_37MainloopSm90TmaGmmaWarpSpecializedFP8ILi3ENS5_IJNS4_1CILi2EEENSA_ILi1EEESC_EEENS1_35KernelTmaWarpSpecializedCooperativeEEENS5_IJNSA_ILi128EEENSA_ILi64EEESG_EEENS_12float_e5m2_tENS5_IJlSC_lEEESJ_SK_NS4_8TiledMMAINS4_8MMA_AtomIJNS4_4SM904GMMA30MMA_64x64x32_F32E5M2E5M2_SS_TNILNSO_7ScaleInE1ELSQ_1EEEEEENS4_6LayoutISD_NS5_IJSC_NSA_ILi0EEESU_EEEEENS5_IJNS4_10UnderscoreESX_SX_EEEEENS4_13SM90_TMA_LOADENS4_14ComposedLayoutINS4_7SwizzleILi3ELi4ELi3EEENS4_18smem_ptr_flag_bitsILi8EEENST_INS5_IJNSA_ILi8EEESG_EEENS5_IJSG_SC_EEEEEEEvNS4_8identityENS4_23SM90_TMA_LOAD_MULTICASTES1A_vS1B_EENS_8epilogue10collective6detail29Sm90TmaWarpSpecializedAdapterINS1F_15DefaultEpilogueISJ_SK_SK_NS1E_6thread17LinearCombinationISJ_Li1EffLNS1J_9ScaleType4KindE0ELNS_15FloatRoundStyleE2ESJ_EENS1_15EpilogueDefaultEEEEEvvEEEEvNT_6ParamsE:
[----:B------:R-:W-:Y:S01]  /*0000*/  LDC R1, c[0x0][0x28] ;  /* 0x00000a00ff017b82 */ /* 0x000fe20000000800 */
[----:B------:R-:W0:Y:S01]  /*0010*/  S2R R0, SR_TID.X ;  /* 0x0000000000007919 */ /* 0x000e220000002100 */
[----:B------:R-:W-:Y:S01]  /*0020*/  ELECT P0, URZ, PT ;  /* 0x00000000003f782f */ /* 0x000fe20003800000 */
[----:B------:R-:W-:Y:S01]  /*0030*/  BSSY B0, `(.L_x_0) ;  /* 0x000000f000007945 */ /* 0x000fe20003800000 */
[--C-:B0-----:R-:W-:Y:S02]  /*0040*/  SHF.R.U32.HI R2, RZ, 0x5, R0.reuse ;  /* 0x00000005ff027819 */ /* 0x101fe40000011600 */
[----:B------:R-:W-:-:S03]  /*0050*/  SHF.R.U32.HI R3, RZ, 0x7, R0 ;  /* 0x00000007ff037819 */ /* 0x000fc60000011600 */
[----:B------:R-:W0:Y:S04]  /*0060*/  SHFL.IDX PT, R7, R2, RZ, 0x1f ;  /* 0x00001fff02077589 */ /* 0x000e2800000e0000 */
[----:B------:R1:W2:Y:S01]  /*0070*/  SHFL.IDX PT, R4, R3, RZ, 0x1f ;  /* 0x00001fff03047589 */ /* 0x0002a200000e0000 */
[----:B0-----:R-:W-:-:S13]  /*0080*/  ISETP.NE.OR P0, PT, R7, RZ, !P0 ;  /* 0x000000ff0700720c */ /* 0x001fda0004705670 */
[----:B-12---:R-:W-:Y:S05]  /*0090*/  @P0 BRA `(.L_x_1) ;  /* 0x0000000000200947 */ /* 0x006fea0003800000 */
[----:B------:R-:W-:Y:S02]  /*00a0*/  ULDC.64 UR4, c[0x0][0x198] ;  /* 0x0000660000047ab9 */ /* 0x000fe40000000a00 */
[----:B------:R-:W-:Y:S02]  /*00b0*/  UIADD3 UR6, UP0, UR4, 0xf0, URZ ;  /* 0x000000f004067890 */ /* 0x000fe4000ff1e03f */
[----:B------:R-:W-:Y:S02]  /*00c0*/  UIADD3 UR4, UP1, UR4, 0x1f0, URZ ;  /* 0x000001f004047890 */ /* 0x000fe4000ff3e03f */
[----:B------:R-:W-:Y:S02]  /*00d0*/  UIADD3.X UR7, URZ, UR5, URZ, UP0, !UPT ;  /* 0x000000053f077290 */ /* 0x000fe400087fe43f */
[----:B------:R-:W-:-:S07]  /*00e0*/  UIADD3.X UR5, URZ, UR5, URZ, UP1, !UPT ;  /* 0x000000053f057290 */ /* 0x000fce0008ffe43f */
[----:B------:R0:W-:Y:S02]  /*00f0*/  UTMACCTL.PF [UR6] ;  /* 0x00000000060079b9 */ /* 0x0001e40008040000 */
[----:B------:R0:W-:Y:S02]  /*0100*/  UTMACCTL.PF [UR4] ;  /* 0x00000000040079b9 */ /* 0x0001e40008040000 */
[----:B0-----:R-:W-:Y:S01]  /*0110*/  NOP ;  /* 0x0000000000007918 */ /* 0x001fe20000000000 */
.L_x_1:
[----:B------:R-:W-:Y:S05]  /*0120*/  BSYNC B0 ;  /* 0x0000000000007941 */ /* 0x000fea0003800000 */
.L_x_0:
[----:B------:R-:W0:Y:S02]  /*0130*/  SHFL.IDX PT, R3, R2, RZ, 0x1f ;  /* 0x00001fff02037589 */ /* 0x000e2400000e0000 */
[----:B0-----:R-:W-:-:S13]  /*0140*/  ISETP.NE.AND P0, PT, R3, RZ, PT ;  /* 0x000000ff0300720c */ /* 0x001fda0003f05270 */
[----:B------:R-:W-:Y:S05]  /*0150*/  @P0 BRA `(.L_x_2) ;  /* 0x0000000000500947 */ /* 0x000fea0003800000 */
[----:B------:R-:W0:Y:S01]  /*0160*/  S2UR UR8, SR_CgaCtaId ;  /* 0x00000000000879c3 */ /* 0x000e220000008800 */
[----:B------:R-:W-:Y:S01]  /*0170*/  UMOV UR4, 0x400 ;  /* 0x0000040000047882 */ /* 0x000fe20000000000 */
[----:B------:R-:W-:Y:S01]  /*0180*/  UMOV UR5, 0x1 ;  /* 0x0000000100057882 */ /* 0x000fe20000000000 */
[----:B------:R-:W-:Y:S01]  /*0190*/  UMOV UR6, 0x4 ;  /* 0x0000000400067882 */ /* 0x000fe20000000000 */
[----:B------:R-:W-:Y:S01]  /*01a0*/  ELECT P0, URZ, PT ;  /* 0x00000000003f782f */ /* 0x000fe20003800000 */
[----:B------:R-:W-:-:S04]  /*01b0*/  UIADD3 UR6, -UR6, 0x100000, URZ ;  /* 0x0010000006067890 */ /* 0x000fc8000fffe13f */
[----:B------:R-:W-:Y:S02]  /*01c0*/  USHF.L.U32 UR7, UR6, 0xb, URZ ;  /* 0x0000000b06077899 */ /* 0x000fe4000800063f */
[----:B------:R-:W-:Y:S02]  /*01d0*/  USHF.L.U32 UR6, UR6, 0x1, URZ ;  /* 0x0000000106067899 */ /* 0x000fe4000800063f */
[----:B0-----:R-:W-:Y:S02]  /*01e0*/  ULEA UR8, UR8, UR4, 0x18 ;  /* 0x0000000408087291 */ /* 0x001fe4000f8ec03f */
[----:B------:R-:W-:-:S04]  /*01f0*/  UIADD3 UR4, -UR5, 0x100000, URZ ;  /* 0x0010000005047890 */ /* 0x000fc8000fffe13f */
[----:B------:R-:W-:Y:S02]  /*0200*/  USHF.L.U32 UR5, UR4, 0xb, URZ ;  /* 0x0000000b04057899 */ /* 0x000fe4000800063f */
[----:B------:R-:W-:Y:S01]  /*0210*/  USHF.L.U32 UR4, UR4, 0x1, URZ ;  /* 0x0000000104047899 */ /* 0x000fe2000800063f */
[----:B------:R-:W0:Y:S11]  /*0220*/  FENCE.VIEW.ASYNC.S ;  /* 0x00000000000073c6 */ /* 0x000e360000000000 */
[----:B0-----:R0:W1:Y:S01]  /*0230*/  SYNCS.EXCH.64 URZ, [UR8], UR4 ;  /* 0x00000004083f75b2 */ /* 0x0010620008000100 */
[----:B------:R0:W2:Y:S01]  /*0240*/  SYNCS.EXCH.64 URZ, [UR8+0x18], UR6 ;  /* 0x00001806083f75b2 */ /* 0x0000a20008000100 */
[----:B------:R0:W3:Y:S01]  /*0250*/  SYNCS.EXCH.64 URZ, [UR8+0x8], UR4 ;  /* 0x00000804083f75b2 */ /* 0x0000e20008000100 */
[----:B------:R0:W4:Y:S01]  /*0260*/  SYNCS.EXCH.64 URZ, [UR8+0x20], UR6 ;  /* 0x00002006083f75b2 */ /* 0x0001220008000100 */
[----:B------:R0:W0:Y:S01]  /*0270*/  SYNCS.EXCH.64 URZ, [UR8+0x10], UR4 ;  /* 0x00001004083f75b2 */ /* 0x0000220008000100 */
[----:B------:R0:W0:Y:S01]  /*0280*/  SYNCS.EXCH.64 URZ, [UR8+0x28], UR6 ;  /* 0x00002806083f75b2 */ /* 0x0000220008000100 */
[----:B------:R-:W-:Y:S01]  /*0290*/  NOP ;  /* 0x0000000000007918 */ /* 0x000fe20000000000 */
.L_x_2:
[----:B------:R-:W-:Y:S01]  /*02a0*/  SHF.R.S32.HI R5, RZ, 0x1f, R0 ;  /* 0x0000001fff057819 */ /* 0x000fe20000011400 */
[----:B------:R-:W5:Y:S01]  /*02b0*/  SHFL.IDX PT, R2, R2, RZ, 0x1f ;  /* 0x00001fff02027589 */ /* 0x000f6200000e0000 */
[----:B0-----:R-:W0:Y:S01]  /*02c0*/  S2UR UR8, SR_CTAID.X ;  /* 0x00000000000879c3 */ /* 0x001e220000002500 */
[----:B------:R-:W-:Y:S02]  /*02d0*/  ELECT P0, URZ, PT ;  /* 0x00000000003f782f */ /* 0x000fe40003800000 */
[----:B------:R-:W-:Y:S01]  /*02e0*/  LEA.HI R5, R5, R0, RZ, 0x7 ;  /* 0x0000000005057211 */ /* 0x000fe200078f38ff */
[----:B------:R-:W1:Y:S01]  /*02f0*/  S2R R8, SR_CTAID.Y ;  /* 0x0000000000087919 */ /* 0x000e620000002600 */
[----:B------:R-:W-:Y:S01]  /*0300*/  ULDC UR4, c[0x0][0x150] ;  /* 0x0000540000047ab9 */ /* 0x000fe20000000800 */
[----:B------:R-:W-:Y:S01]  /*0310*/  VIADD R16, R4, 0xffffffff ;  /* 0xffffffff04107836 */ /* 0x000fe20000000000 */
[----:B------:R-:W-:Y:S01]  /*0320*/  LOP3.LUT R5, R5, 0xffffff80, RZ, 0xc0, !PT ;  /* 0xffffff8005057812 */ /* 0x000fe200078ec0ff */
[----:B------:R-:W-:Y:S01]  /*0330*/  NOP ;  /* 0x0000000000007918 */ /* 0x000fe20000000000 */
[----:B------:R-:W2:Y:S01]  /*0340*/  LDC R12, c[0x0][0x144] ;  /* 0x00005100ff0c7b82 */ /* 0x000ea20000000800 */
[----:B------:R-:W-:Y:S01]  /*0350*/  NOP ;  /* 0x0000000000007918 */ /* 0x000fe20000000000 */
[----:B------:R-:W-:Y:S01]  /*0360*/  ISETP.GE.U32.AND P6, PT, R16, 0x2, PT ;  /* 0x000000021000780c */ /* 0x000fe20003fc6070 */
[----:B------:R-:W-:Y:S01]  /*0370*/  IMAD.IADD R5, R0, 0x1, -R5 ;  /* 0x0000000100057824 */ /* 0x000fe200078e0a05 */
[----:B------:R-:W-:-:S04]  /*0380*/  ISETP.NE.AND P3, PT, R4, RZ, PT ;  /* 0x000000ff0400720c */ /* 0x000fc80003f65270 */
[----:B------:R-:W-:Y:S01]  /*0390*/  SHF.R.S32.HI R6, RZ, 0x1f, R5 ;  /* 0x0000001fff067819 */ /* 0x000fe20000011405 */
[----:B------:R-:W3:Y:S03]  /*03a0*/  LDC R14, c[0x0][0x140] ;  /* 0x00005000ff0e7b82 */ /* 0x000ee60000000800 */
[----:B------:R-:W-:Y:S02]  /*03b0*/  LEA.HI R6, R6, R5, RZ, 0x3 ;  /* 0x0000000506067211 */ /* 0x000fe400078f18ff */
[----:B-----5:R-:W-:Y:S02]  /*03c0*/  ISETP.NE.OR P0, PT, R2, RZ, !P0 ;  /* 0x000000ff0200720c */ /* 0x020fe40004705670 */
[--C-:B------:R-:W-:Y:S02]  /*03d0*/  SHF.R.S32.HI R2, RZ, 0x3, R6.reuse ;  /* 0x00000003ff027819 */ /* 0x100fe40000011406 */
[----:B------:R-:W-:-:S02]  /*03e0*/  SHF.R.S32.HI R11, RZ, 0x1f, R6 ;  /* 0x0000001fff0b7819 */ /* 0x000fc40000011406 */
[----:B------:R-:W-:Y:S02]  /*03f0*/  SHF.R.S32.HI R6, RZ, 0x1f, R3 ;  /* 0x0000001fff067819 */ /* 0x000fe40000011403 */
[----:B0-----:R-:W-:Y:S02]  /*0400*/  I2FP.F32.U32 R10, UR8 ;  /* 0x00000008000a7c45 */ /* 0x001fe40008201000 */
[----:B------:R-:W-:Y:S02]  /*0410*/  LEA.HI R11, R11, R2, RZ, 0x2 ;  /* 0x000000020b0b7211 */ /* 0x000fe400078f10ff */
[----:B------:R-:W-:Y:S01]  /*0420*/  LEA.HI R6, R6, R3, RZ, 0x2 ;  /* 0x0000000306067211 */ /* 0x000fe200078f10ff */
[----:B------:R-:W-:Y:S01]  /*0430*/  FMUL R10, R10, UR4 ;  /* 0x000000040a0a7c20 */ /* 0x000fe20008400000 */
[----:B------:R-:W-:Y:S01]  /*0440*/  LOP3.LUT R11, R11, 0xfffffffc, RZ, 0xc0, !PT ;  /* 0xfffffffc0b0b7812 */ /* 0x000fe200078ec0ff */
[----:B------:R-:W-:Y:S01]  /*0450*/  VOTEU.ALL UP0, P0 ;  /* 0x00000000003f7886 */ /* 0x000fe20000000000 */
[----:B------:R-:W-:Y:S01]  /*0460*/  LOP3.LUT R6, R6, 0x3ffffffc, RZ, 0xc0, !PT ;  /* 0x3ffffffc06067812 */ /* 0x000fe200078ec0ff */
[----:B------:R-:W-:Y:S01]  /*0470*/  ULDC UR4, c[0x0][0x154] ;  /* 0x0000550000047ab9 */ /* 0x000fe20000000800 */
[----:B-1----:R-:W-:Y:S01]  /*0480*/  I2FP.F32.U32 R13, R8 ;  /* 0x00000008000d7245 */ /* 0x002fe20000201000 */
[----:B------:R-:W0:Y:S01]  /*0490*/  F2I.U32.TRUNC.NTZ R10, R10 ;  /* 0x0000000a000a7305 */ /* 0x000e22000020f000 */
[----:B------:R-:W-:Y:S01]  /*04a0*/  IMAD.IADD R11, R2, 0x1, -R11 ;  /* 0x00000001020b7824 */ /* 0x000fe200078e0a0b */
[----:B------:R-:W1:Y:S01]  /*04b0*/  @!UP0 S2UR UR7, SR_CgaCtaId ;  /* 0x00000000000789c3 */ /* 0x000e620000008800 */
[----:B------:R-:W-:-:S02]  /*04c0*/  IMAD.IADD R6, R3, 0x1, -R6 ;  /* 0x0000000103067824 */ /* 0x000fc400078e0a06 */
[----:B------:R-:W-:Y:S01]  /*04d0*/  FMUL R13, R13, UR4 ;  /* 0x000000040d0d7c20 */ /* 0x000fe20008400000 */
[----:B------:R-:W-:Y:S01]  /*04e0*/  UMOV UR4, 0x20 ;  /* 0x0000002000047882 */ /* 0x000fe20000000000 */
[----:B------:R-:W-:Y:S01]  /*04f0*/  @!UP0 UMOV UR6, 0x400 ;  /* 0x0000040000068882 */ /* 0x000fe20000000000 */
[----:B------:R-:W-:Y:S01]  /*0500*/  IMAD R6, R6, 0x4, R11 ;  /* 0x0000000406067824 */ /* 0x000fe200078e020b */
[----:B------:R-:W-:-:S04]  /*0510*/  @!UP0 UIADD3 UR4, -UR4, 0x100000, URZ ;  /* 0x0010000004048890 */ /* 0x000fc8000fffe13f */
[----:B------:R-:W-:Y:S02]  /*0520*/  @!UP0 USHF.L.U32 UR5, UR4, 0xb, URZ ;  /* 0x0000000b04058899 */ /* 0x000fe4000800063f */
[----:B------:R-:W-:Y:S01]  /*0530*/  @!UP0 USHF.L.U32 UR4, UR4, 0x1, URZ ;  /* 0x0000000104048899 */ /* 0x000fe2000800063f */
[----:B---3--:R-:W-:Y:S01]  /*0540*/  ISETP.EQ.U32.AND P2, PT, R14, 0x1, PT ;  /* 0x000000010e00780c */ /* 0x008fe20003f42070 */
[----:B------:R-:W3:Y:S01]  /*0550*/  LDC R11, c[0x0][0x148] ;  /* 0x00005200ff0b7b82 */ /* 0x000ee20000000800 */
[----:B------:R-:W5:Y:S01]  /*0560*/  F2I.U32.TRUNC.NTZ R13, R13 ;  /* 0x0000000d000d7305 */ /* 0x000f62000020f000 */
[----:B------:R-:W-:Y:S01]  /*0570*/  LEA.HI R2, R6, R6, RZ, 0x1 ;  /* 0x0000000606027211 */ /* 0x000fe200078f08ff */
[----:B------:R-:W-:Y:S01]  /*0580*/  VOTEU.ALL UP1, P0 ;  /* 0x00000000003f7886 */ /* 0x000fe20000020000 */
[----:B0-----:R-:W-:Y:S02]  /*0590*/  IMAD.MOV R15, RZ, RZ, -R10 ;  /* 0x000000ffff0f7224 */ /* 0x001fe400078e0a0a */
[----:B------:R-:W-:-:S02]  /*05a0*/  LOP3.LUT R3, R2, 0xfffffffe, RZ, 0xc0, !PT ;  /* 0xfffffffe02037812 */ /* 0x000fc400078ec0ff */
[----:B------:R-:W-:Y:S01]  /*05b0*/  SHF.R.S32.HI R2, RZ, 0x1f, R7 ;  /* 0x0000001fff027819 */ /* 0x000fe20000011407 */
[----:B--2---:R-:W-:Y:S02]  /*05c0*/  IMAD R10, R12, R15, UR8 ;  /* 0x000000080c0a7e24 */ /* 0x004fe4000f8e020f */
[----:B------:R-:W-:Y:S01]  /*05d0*/  IMAD.IADD R3, R6, 0x1, -R3 ;  /* 0x0000000106037824 */ /* 0x000fe200078e0a03 */
[----:B------:R-:W-:-:S04]  /*05e0*/  LEA.HI R2, R2, R7, RZ, 0x2 ;  /* 0x0000000702027211 */ /* 0x000fc800078f10ff */
[----:B------:R-:W-:Y:S01]  /*05f0*/  ISETP.NE.AND P4, PT, R3, R10, PT ;  /* 0x0000000a0300720c */ /* 0x000fe20003f85270 */
[----:B------:R-:W-:Y:S01]  /*0600*/  IMAD.SHL.U32 R3, R6, 0x4, RZ ;  /* 0x0000000406037824 */ /* 0x000fe200078e00ff */
[----:B------:R-:W-:Y:S01]  /*0610*/  LOP3.LUT R2, R2, 0xfffffffc, RZ, 0xc0, !PT ;  /* 0xfffffffc02027812 */ /* 0x000fe200078ec0ff */
[----:B-----5:R-:W-:Y:S01]  /*0620*/  IMAD.MOV R20, RZ, RZ, -R13 ;  /* 0x000000ffff147224 */ /* 0x020fe200078e0a0d */
[----:B-1----:R-:W-:Y:S02]  /*0630*/  @!UP0 ULEA UR6, UR7, UR6, 0x18 ;  /* 0x0000000607068291 */ /* 0x002fe4000f8ec03f */
[----:B------:R-:W-:Y:S01]  /*0640*/  LOP3.LUT R3, R6, 0xc, R3, 0x78, !PT ;  /* 0x0000000c06037812 */ /* 0x000fe200078e7803 */
[----:B------:R-:W-:Y:S01]  /*0650*/  IMAD.IADD R7, R7, 0x1, -R2 ;  /* 0x0000000107077824 */ /* 0x000fe200078e0a02 */
[----:B------:R-:W-:Y:S01]  /*0660*/  VOTEU.ALL UP0, P0 ;  /* 0x00000000003f7886 */ /* 0x000fe20000000000 */
[----:B---3--:R-:W-:Y:S01]  /*0670*/  IMAD R13, R11, R20, R8 ;  /* 0x000000140b0d7224 */ /* 0x008fe200078e0208 */
[----:B------:R-:W-:Y:S01]  /*0680*/  LOP3.LUT P0, RZ, R5, 0x7, RZ, 0xc0, !PT ;  /* 0x0000000705ff7812 */ /* 0x000fe2000780c0ff */
[----:B------:R-:W-:Y:S01]  /*0690*/  IMAD.MOV.U32 R6, RZ, RZ, 0x1 ;  /* 0x00000001ff067424 */ /* 0x000fe200078e00ff */
[----:B------:R-:W-:-:S02]  /*06a0*/  ISETP.NE.AND P1, PT, R7, 0x3, PT ;  /* 0x000000030700780c */ /* 0x000fc40003f25270 */
[----:B------:R-:W-:Y:S02]  /*06b0*/  @P4 LEA.HI R2, R3, R3, RZ, 0x1 ;  /* 0x0000000303024211 */ /* 0x000fe400078f08ff */
[----:B------:R-:W-:Y:S01]  /*06c0*/  ISETP.EQ.OR P1, PT, R7, RZ, !P1 ;  /* 0x000000ff0700720c */ /* 0x000fe20004f22670 */
[----:B------:R-:W0:Y:S02]  /*06d0*/  FENCE.VIEW.ASYNC.S ;  /* 0x00000000000073c6 */ /* 0x000e240000000000 */
[----:B0-----:R0:W1:Y:S01]  /*06e0*/  @!UP0 SYNCS.EXCH.64 URZ, [UR6+0x40], UR4 ;  /* 0x00004004063f85b2 */ /* 0x0010620008000100 */
[----:B------:R-:W-:Y:S02]  /*06f0*/  @P4 SHF.R.S32.HI R2, RZ, 0x1, R2 ;  /* 0x00000001ff024819 */ /* 0x000fe40000011402 */
[----:B------:R-:W-:Y:S02]  /*0700*/  ISETP.LT.U32.AND P0, PT, R3, 0x2, !P0 ;  /* 0x000000020300780c */ /* 0x000fe40004701070 */
[----:B------:R-:W-:-:S02]  /*0710*/  @P4 ISETP.NE.AND P5, PT, R2, R13, PT ;  /* 0x0000000d0200420c */ /* 0x000fc40003fa5270 */
[----:B------:R-:W-:Y:S02]  /*0720*/  ISETP.EQ.AND P1, PT, R4, RZ, P1 ;  /* 0x000000ff0400720c */ /* 0x000fe40000f22270 */
[----:B------:R-:W-:Y:S02]  /*0730*/  SEL R5, RZ, 0x1, !P0 ;  /* 0x00000001ff057807 */ /* 0x000fe40004000000 */
[----:B------:R-:W-:Y:S02]  /*0740*/  @P4 SEL R6, RZ, 0x1, P5 ;  /* 0x00000001ff064807 */ /* 0x000fe40002800000 */
[----:B------:R-:W-:Y:S02]  /*0750*/  SEL R2, RZ, 0x1, !P1 ;  /* 0x00000001ff027807 */ /* 0x000fe40004800000 */
[----:B------:R-:W-:Y:S01]  /*0760*/  LOP3.LUT R6, R6, R5, RZ, 0xc0, !PT ;  /* 0x0000000506067212 */ /* 0x000fe200078ec0ff */
[----:B------:R0:W2:Y:S01]  /*0770*/  @!UP1 SYNCS.EXCH.64 URZ, [UR6+0x48], UR4 ;  /* 0x00004804063f95b2 */ /* 0x0000a20008000100 */
[----:B------:R-:W-:Y:S01]  /*0780*/  SEL R2, R2, 0x2, P6 ;  /* 0x0000000202027807 */ /* 0x000fe20003000000 */
[----:B------:R-:W-:Y:S01]  /*0790*/  NOP ;  /* 0x0000000000007918 */ /* 0x000fe20000000000 */
[----:B------:R-:W-:Y:S05]  /*07a0*/  @!P2 BRA `(.L_x_3) ;  /* 0x000000000008a947 */ /* 0x000fea0003800000 */
[----:B-12-4-:R-:W-:Y:S01]  /*07b0*/  UCGABAR_ARV ;  /* 0x00000000000079c7 */ /* 0x016fe20008000000 */
[----:B------:R-:W-:Y:S05]  /*07c0*/  BRA `(.L_x_4) ;  /* 0x0000000000047947 */ /* 0x000fea0003800000 */
.L_x_3:
[----:B-12-4-:R-:W-:Y:S01]  /*07d0*/  NOP ;  /* 0x0000000000007918 */ /* 0x016fe20000000000 */
.L_x_4:
[----:B------:R-:W1:Y:S01]  /*07e0*/  LDC R4, c[0x0][0x65c] ;  /* 0x00019700ff047b82 */ /* 0x000e620000000800 */
[----:B------:R-:W-:Y:S01]  /*07f0*/  IMAD.MOV.U32 R5, RZ, RZ, RZ ;  /* 0x000000ffff057224 */ /* 0x000fe200078e00ff */
[----:B-1----:R-:W-:Y:S01]  /*0800*/  ISETP.NE.AND P4, PT, R4, 0x1, PT ;  /* 0x000000010400780c */ /* 0x002fe20003f85270 */
[----:B------:R-:W-:-:S12]  /*0810*/  IMAD.U32 R4, RZ, RZ, UR8 ;  /* 0x00000008ff047e24 */ /* 0x000fd8000f8e00ff */
[----:B------:R-:W1:Y:S01]  /*0820*/  @P4 LDC R15, c[0x0][0x10] ;  /* 0x00000400ff0f4b82 */ /* 0x000e620000000800 */
[----:B------:R-:W-:Y:S02]  /*0830*/  @P4 IMAD.MOV.U32 R9, RZ, RZ, RZ ;  /* 0x000000ffff094224 */ /* 0x000fe400078e00ff */
[----:B------:R-:W-:-:S05]  /*0840*/  @P4 IMAD.MOV.U32 R17, RZ, RZ, RZ ;  /* 0x000000ffff114224 */ /* 0x000fca00078e00ff */
[----:B------:R-:W2:Y:S01]  /*0850*/  @!P4 LDC R13, c[0x0][0xc] ;  /* 0x00000300ff0dcb82 */ /* 0x000ea20000000800 */
[----:B-1----:R-:W-:-:S04]  /*0860*/  @P4 IMAD.WIDE.U32 R14, R15, UR8, R8 ;  /* 0x000000080f0e4c25 */ /* 0x002fc8000f8e0008 */
[----:B--2---:R-:W-:-:S04]  /*0870*/  @!P4 IMAD.WIDE.U32 R12, R8, R13, R4 ;  /* 0x0000000d080cc225 */ /* 0x004fc800078e0004 */
[----:B------:R-:W-:Y:S02]  /*0880*/  @P4 IMAD.MOV.U32 R4, RZ, RZ, R14 ;  /* 0x000000ffff044224 */ /* 0x000fe400078e000e */
[----:B------:R-:W-:Y:S02]  /*0890*/  @P4 IMAD.IADD R5, R15, 0x1, R17 ;  /* 0x000000010f054824 */ /* 0x000fe400078e0211 */
[----:B------:R-:W-:Y:S02]  /*08a0*/  @!P4 IMAD.MOV.U32 R4, RZ, RZ, R12 ;  /* 0x000000ffff04c224 */ /* 0x000fe400078e000c */
[----:B------:R-:W-:Y:S01]  /*08b0*/  @!P4 IMAD.MOV.U32 R5, RZ, RZ, R13 ;  /* 0x000000ffff05c224 */ /* 0x000fe200078e000d */
[----:B------:R-:W-:Y:S06]  /*08c0*/  @!P2 BRA `(.L_x_5) ;  /* 0x00000000000ca947 */ /* 0x000fec0003800000 */
[----:B------:R-:W-:Y:S01]  /*08d0*/  UCGABAR_WAIT ;  /* 0x0000000000007dc7 */ /* 0x000fe20008000000 */
[----:B------:R-:W-:Y:S01]  /*08e0*/  CCTL.IVALL ;  /* 0x00000000ff00798f */ /* 0x000fe20002000000 */
[----:B------:R-:W-:Y:S05]  /*08f0*/  BRA `(.L_x_6) ;  /* 0x0000000000047947 */ /* 0x000fea0003800000 */
.L_x_5:
[----:B------:R-:W-:Y:S06]  /*0900*/  BAR.SYNC.DEFER_BLOCKING 0x0 ;  /* 0x0000000000007b1d */ /* 0x000fec0000010000 */
.L_x_6:
[----:B------:R-:W-:Y:S05]  /*0910*/  @!P3 BRA `(.L_x_7) ;  /* 0x0000004c0054b947 */ /* 0x000fea0003800000 */
[----:B------:R-:W-:-:S13]  /*0920*/  ISETP.GT.U32.AND P0, PT, R16, 0x1, PT ;  /* 0x000000011000780c */ /* 0x000fda0003f04070 */
[----:B0-----:R-:W-:Y:S05]  /*0930*/  @P0 EXIT ;  /* 0x000000000000094d */ /* 0x001fea0003800000 */
[----:B------:R-:W-:Y:S01]  /*0940*/  ULDC.64 UR4, c[0x0][0x650] ;  /* 0x0001940000047ab9 */ /* 0x000fe20000000a00 */
[----:B------:R-:W-:Y:S01]  /*0950*/  PRMT R14, RZ, 0x7610, R14 ;  /* 0x00007610ff0e7816 */ /* 0x000fe2000000000e */
[----:B------:R-:W-:Y:S01]  /*0960*/  IMAD.MOV.U32 R71, RZ, RZ, -0x1 ;  /* 0xffffffffff477424 */ /* 0x000fe200078e00ff */
[----:B------:R-:W-:Y:S01]  /*0970*/  ISETP.GE.U32.AND P0, PT, R4, UR4, PT ;  /* 0x0000000404007c0c */ /* 0x000fe2000bf06070 */
[----:B------:R-:W-:Y:S02]  /*0980*/  IMAD.MOV.U32 R15, RZ, RZ, -0x1 ;  /* 0xffffffffff0f7424 */ /* 0x000fe400078e00ff */
[----:B------:R-:W-:Y:S01]  /*0990*/  IMAD.MOV.U32 R73, RZ, RZ, -0x1 ;  /* 0xffffffffff497424 */ /* 0x000fe200078e00ff */
[----:B------:R-:W-:-:S13]  /*09a0*/  ISETP.GE.U32.AND.EX P0, PT, R5, UR5, PT, P0 ;  /* 0x0000000505007c0c */ /* 0x000fda000bf06100 */
[----:B------:R-:W-:Y:S05]  /*09b0*/  @P0 BRA `(.L_x_8) ;  /* 0x0000000400240947 */ /* 0x000fea0003800000 */
[----:B------:R-:W0:Y:S01]  /*09c0*/  LDC.64 R22, c[0x0][0x628] ;  /* 0x00018a00ff167b82 */ /* 0x000e220000000a00 */
[----:B------:R-:W-:Y:S02]  /*09d0*/  IMAD.MOV.U32 R12, RZ, RZ, R4 ;  /* 0x000000ffff0c7224 */ /* 0x000fe400078e0004 */
[----:B------:R-:W-:-:S05]  /*09e0*/  IMAD.MOV.U32 R13, RZ, RZ, R5 ;  /* 0x000000ffff0d7224 */ /* 0x000fca00078e0005 */
[----:B------:R-:W1:Y:S08]  /*09f0*/  LDC R18, c[0x0][0x630] ;  /* 0x00018c00ff127b82 */ /* 0x000e700000000800 */
[----:B------:R-:W2:Y:S01]  /*0a00*/  LDC.64 R24, c[0x0][0x620] ;  /* 0x00018800ff187b82 */ /* 0x000ea20000000a00 */
[----:B0-----:R-:W-:-:S04]  /*0a10*/  ISETP.NE.U32.AND P0, PT, R22, RZ, PT ;  /* 0x000000ff1600720c */ /* 0x001fc80003f05070 */
[----:B------:R-:W-:-:S13]  /*0a20*/  ISETP.NE.AND.EX P0, PT, R23, RZ, PT, P0 ;  /* 0x000000ff1700720c */ /* 0x000fda0003f05300 */
[----:B-12---:R-:W-:Y:S05]  /*0a30*/  @!P0 BRA `(.L_x_9) ;  /* 0x0000000000288947 */ /* 0x006fea0003800000 */
[----:B------:R-:W0:Y:S02]  /*0a40*/  LDC R7, c[0x0][0x634] ;  /* 0x00018d00ff077b82 */ /* 0x000e240000000800 */
[----:B0-----:R-:W-:-:S05]  /*0a50*/  IADD3 R7, P0, R4, R7, RZ ;  /* 0x0000000704077210 */ /* 0x001fca0007f1e0ff */
[----:B------:R-:W-:-:S04]  /*0a60*/  IMAD.X R19, RZ, RZ, R5, P0 ;  /* 0x000000ffff137224 */ /* 0x000fc800000e0605 */
[----:B------:R-:W-:-:S04]  /*0a70*/  IMAD.WIDE.U32 R12, R19, R22, RZ ;  /* 0x00000016130c7225 */ /* 0x000fc800078e00ff */
[----:B------:R-:W-:-:S04]  /*0a80*/  IMAD.WIDE.U32 R14, P0, R7, R23, R12 ;  /* 0x00000017070e7225 */ /* 0x000fc8000780000c */
[----:B------:R-:W-:-:S04]  /*0a90*/  IMAD.WIDE.U32 R12, R7, R22, RZ ;  /* 0x00000016070c7225 */ /* 0x000fc800078e00ff */
[----:B------:R-:W-:Y:S01]  /*0aa0*/  IMAD.X R17, RZ, RZ, RZ, P0 ;  /* 0x000000ffff117224 */ /* 0x000fe200000e06ff */
[----:B------:R-:W-:Y:S01]  /*0ab0*/  IADD3 RZ, P0, R13, R14, RZ ;  /* 0x0000000e0dff7210 */ /* 0x000fe20007f1e0ff */
[----:B------:R-:W-:-:S04]  /*0ac0*/  IMAD.MOV.U32 R16, RZ, RZ, R15 ;  /* 0x000000ffff107224 */ /* 0x000fc800078e000f */
[----:B------:R-:W-:-:S08]  /*0ad0*/  IMAD.WIDE.U32.X R12, R19, R23, R16, P0 ;  /* 0x00000017130c7225 */ /* 0x000fd000000e0410 */
.L_x_9:
[----:B------:R-:W0:Y:S01]  /*0ae0*/  LDC.64 R28, c[0x0][0x640] ;  /* 0x00019000ff1c7b82 */ /* 0x000e220000000a00 */
[--C-:B------:R-:W-:Y:S01]  /*0af0*/  SHF.R.U64 R73, R12, R18, R13.reuse ;  /* 0x000000120c497219 */ /* 0x100fe2000000120d */
[----:B------:R-:W-:Y:S01]  /*0b00*/  IMAD R27, R11, R20, R8 ;  /* 0x000000140b1b7224 */ /* 0x000fe200078e0208 */
[----:B------:R-:W-:Y:S01]  /*0b10*/  SHF.R.U32.HI R7, RZ, R18, R13 ;  /* 0x00000012ff077219 */ /* 0x000fe2000001160d */
[----:B------:R-:W-:Y:S01]  /*0b20*/  IMAD.MOV.U32 R23, RZ, RZ, 0x1 ;  /* 0x00000001ff177424 */ /* 0x000fe200078e00ff */
[----:B------:R-:W-:-:S03]  /*0b30*/  IADD3 R9, P0, RZ, -R73, RZ ;  /* 0x80000049ff097210 */ /* 0x000fc60007f1e0ff */
[----:B------:R-:W1:Y:S02]  /*0b40*/  LDC R22, c[0x0][0x618] ;  /* 0x00018600ff167b82 */ /* 0x000e640000000800 */
[----:B------:R-:W-:Y:S02]  /*0b50*/  IMAD.X R7, RZ, RZ, ~R7, P0 ;  /* 0x000000ffff077224 */ /* 0x000fe400000e0e07 */
[----:B------:R-:W-:-:S04]  /*0b60*/  IMAD.WIDE.U32 R12, R9, R24, R4 ;  /* 0x00000018090c7225 */ /* 0x000fc800078e0004 */
[----:B------:R-:W2:Y:S01]  /*0b70*/  LDC R18, c[0x0][0x608] ;  /* 0x00018200ff127b82 */ /* 0x000ea20000000800 */
[----:B------:R-:W-:Y:S02]  /*0b80*/  IMAD R14, R7, R24, RZ ;  /* 0x00000018070e7224 */ /* 0x000fe400078e02ff */
[----:B------:R-:W-:Y:S02]  /*0b90*/  IMAD.MOV.U32 R7, RZ, RZ, -0x1 ;  /* 0xffffffffff077424 */ /* 0x000fe400078e00ff */
[----:B------:R-:W-:-:S03]  /*0ba0*/  IMAD R9, R9, R25, R14 ;  /* 0x0000001909097224 */ /* 0x000fc600078e020e */
[----:B------:R-:W3:Y:S01]  /*0bb0*/  LDC R26, c[0x0][0x658] ;  /* 0x00019600ff1a7b82 */ /* 0x000ee20000000800 */
[----:B------:R-:W-:Y:S01]  /*0bc0*/  IMAD.IADD R9, R13, 0x1, R9 ;  /* 0x000000010d097824 */ /* 0x000fe200078e0209 */
[----:B0-----:R-:W-:-:S04]  /*0bd0*/  ISETP.NE.U32.AND P0, PT, R28, RZ, PT ;  /* 0x000000ff1c00720c */ /* 0x001fc80003f05070 */
[----:B------:R-:W-:Y:S02]  /*0be0*/  ISETP.NE.AND.EX P0, PT, R29, RZ, PT, P0 ;  /* 0x000000ff1d00720c */ /* 0x000fe40003f05300 */
[----:B------:R-:W0:Y:S01]  /*0bf0*/  LDC R24, c[0x0][0x600] ;  /* 0x00018000ff187b82 */ /* 0x000e220000000800 */
[-CC-:B-1----:R-:W-:Y:S02]  /*0c00*/  SHF.R.U64 R16, R12, R22.reuse, R9.reuse ;  /* 0x000000160c107219 */ /* 0x182fe40000001209 */
[----:B------:R-:W-:-:S05]  /*0c10*/  SHF.R.U32.HI R9, RZ, R22, R9 ;  /* 0x00000016ff097219 */ /* 0x000fca0000011609 */
[----:B------:R-:W1:Y:S01]  /*0c20*/  LDC R19, c[0x0][0x648] ;  /* 0x00019200ff137b82 */ /* 0x000e620000000800 */
[-CC-:B--2---:R-:W-:Y:S02]  /*0c30*/  SHF.R.U64 R22, R16, R18.reuse, R9.reuse ;  /* 0x0000001210167219 */ /* 0x184fe40000001209 */
[----:B------:R-:W-:-:S05]  /*0c40*/  SHF.R.U32.HI R9, RZ, R18, R9 ;  /* 0x00000012ff097219 */ /* 0x000fca0000011609 */
[----:B------:R-:W2:Y:S01]  /*0c50*/  LDC R21, c[0x0][0x638] ;  /* 0x00018e00ff157b82 */ /* 0x000ea20000000800 */
[-CC-:B---3--:R-:W-:Y:S02]  /*0c60*/  SHF.R.U64 R18, R22, R26.reuse, R9.reuse ;  /* 0x0000001a16127219 */ /* 0x188fe40000001209 */
[-C--:B------:R-:W-:Y:S02]  /*0c70*/  SHF.L.U32 R7, R7, R26.reuse, RZ ;  /* 0x0000001a07077219 */ /* 0x080fe400000006ff */
[----:B------:R-:W-:Y:S01]  /*0c80*/  SHF.R.U32.HI R9, RZ, R26, R9 ;  /* 0x0000001aff097219 */ /* 0x000fe20000011609 */
[----:B------:R-:W-:Y:S01]  /*0c90*/  IMAD.MOV.U32 R8, RZ, RZ, R18 ;  /* 0x000000ffff087224 */ /* 0x000fe200078e0012 */
[----:B------:R-:W-:Y:S01]  /*0ca0*/  LOP3.LUT R11, RZ, R7, RZ, 0x33, !PT ;  /* 0x00000007ff0b7212 */ /* 0x000fe200078e33ff */
[----:B------:R-:W3:Y:S01]  /*0cb0*/  LDC R25, c[0x0][0x610] ;  /* 0x00018400ff197b82 */ /* 0x000ee20000000800 */
[----:B------:R-:W-:Y:S05]  /*0cc0*/  @!P0 BRA `(.L_x_10) ;  /* 0x0000000000288947 */ /* 0x000fea0003800000 */
[----:B------:R-:W4:Y:S02]  /*0cd0*/  LDC R7, c[0x0][0x64c] ;  /* 0x00019300ff077b82 */ /* 0x000f240000000800 */
[----:B----4-:R-:W-:-:S05]  /*0ce0*/  IADD3 R7, P0, R18, R7, RZ ;  /* 0x0000000712077210 */ /* 0x010fca0007f1e0ff */
        /* <DEDUP_REMOVED lines=8> */
.L_x_10:
[----:B-1----:R-:W-:Y:S01]  /*0d70*/  SHF.R.U64 R9, R8, R19, R9 ;  /* 0x0000001308097219 */ /* 0x002fe20000001209 */
[----:B------:R-:W-:Y:S01]  /*0d80*/  IMAD.MOV.U32 R14, RZ, RZ, 0x1 ;  /* 0x00000001ff0e7424 */ /* 0x000fe200078e00ff */
[----:B------:R-:W-:Y:S01]  /*0d90*/  LOP3.LUT R8, R22, R11, RZ, 0xc0, !PT ;  /* 0x0000000b16087212 */ /* 0x000fe200078ec0ff */
[----:B0-----:R-:W-:Y:S01]  /*0da0*/  VIADD R11, R24, 0xffffffff ;  /* 0xffffffff180b7836 */ /* 0x001fe20000000000 */
[----:B------:R-:W-:Y:S01]  /*0db0*/  SHF.L.U32 R7, R23, R26, RZ ;  /* 0x0000001a17077219 */ /* 0x000fe200000006ff */
[----:B------:R-:W-:Y:S01]  /*0dc0*/  IMAD.MOV R12, RZ, RZ, -R9 ;  /* 0x000000ffff0c7224 */ /* 0x000fe200078e0a09 */
[----:B------:R-:W-:Y:S02]  /*0dd0*/  SEL R10, R10, R27, !P4 ;  /* 0x0000001b0a0a7207 */ /* 0x000fe40006000000 */
[----:B------:R-:W-:Y:S01]  /*0de0*/  LOP3.LUT R11, R16, R11, RZ, 0xc0, !PT ;  /* 0x0000000b100b7212 */ /* 0x000fe200078ec0ff */
[----:B------:R-:W-:Y:S02]  /*0df0*/  IMAD R9, R7, R9, R8 ;  /* 0x0000000907097224 */ /* 0x000fe400078e0208 */
[----:B--2---:R-:W-:-:S02]  /*0e00*/  IMAD R7, R12, R21, R18 ;  /* 0x000000150c077224 */ /* 0x004fc400078e0212 */
[----:B---3--:R-:W-:Y:S02]  /*0e10*/  IMAD R10, R9, R25, R10 ;  /* 0x00000019090a7224 */ /* 0x008fe400078e020a */
[----:B------:R-:W-:-:S05]  /*0e20*/  IMAD R7, R7, R24, R11 ;  /* 0x0000001807077224 */ /* 0x000fca00078e020b */
[----:B------:R-:W-:Y:S02]  /*0e30*/  SEL R15, R7, R10, !P4 ;  /* 0x0000000a070f7207 */ /* 0x000fe40006000000 */
[----:B------:R-:W-:-:S07]  /*0e40*/  SEL R71, R10, R7, !P4 ;  /* 0x000000070a477207 */ /* 0x000fce0006000000 */
.L_x_8:
[----:B------:R-:W-:-:S08]  /*0e50*/  NOP ;  /* 0x0000000000007918 */ /* 0x000fd00000000000 */
[----:B------:R-:W0:Y:S02]  /*0e60*/  USETMAXREG.TRY_ALLOC.CTAPOOL UP0, 0xe8 ;  /* 0x000000e8000079c8 */ /* 0x000e240008000600 */
[----:B0-----:R-:W-:-:S13]  /*0e70*/  PLOP3.LUT P0, PT, PT, PT, UP0, 0x80, 0x0 ;  /* 0x000000000000781c */ /* 0x001fda0003f0f008 */
[----:B------:R-:W-:Y:S05]  /*0e80*/  @!P0 BRA `(.L_x_8) ;  /* 0xfffffffc00f08947 */ /* 0x000fea000383ffff */
[----:B------:R-:W-:Y:S01]  /*0e90*/  ULDC.64 UR4, c[0x0][0x598] ;  /* 0x0001660000047ab9 */ /* 0x000fe20000000a00 */
[----:B------:R-:W-:Y:S01]  /*0ea0*/  ULDC.64 UR16, c[0x0][0x208] ;  /* 0x0000820000107ab9 */ /* 0x000fe20000000a00 */
[----:B------:R-:W-:-:S04]  /*0eb0*/  ISETP.NE.U32.AND P0, PT, RZ, UR4, PT ;  /* 0x00000004ff007c0c */ /* 0x000fc8000bf05070 */
[----:B------:R-:W-:-:S13]  /*0ec0*/  ISETP.NE.AND.EX P0, PT, RZ, UR5, PT, P0 ;  /* 0x00000005ff007c0c */ /* 0x000fda000bf05300 */
[----:B------:R-:W-:Y:S05]  /*0ed0*/  @!P0 BRA `(.L_x_11) ;  /* 0x00000000001c8947 */ /* 0x000fea0003800000 */
[----:B------:R-:W0:Y:S02]  /*0ee0*/  LDC.64 R8, c[0x0][0x598] ;  /* 0x00016600ff087b82 */ /* 0x000e240000000a00 */
[----:B0-----:R-:W2:Y:S02]  /*0ef0*/  LDG.E.64 R8, desc[UR16][R8.64] ;  /* 0x0000001008087981 */ /* 0x001ea4000c1e1b00 */
[----:B--2---:R-:W-:-:S04]  /*0f00*/  ISETP.NE.U32.AND P0, PT, R8, RZ, PT ;  /* 0x000000ff0800720c */ /* 0x004fc80003f05070 */
[----:B------:R-:W-:-:S13]  /*0f10*/  ISETP.NE.AND.EX P0, PT, R9, RZ, PT, P0 ;  /* 0x000000ff0900720c */ /* 0x000fda0003f05300 */
[----:B------:R-:W-:Y:S05]  /*0f20*/  @!P0 BRA `(.L_x_11) ;  /* 0x0000000000088947 */ /* 0x000fea0003800000 */
[----:B------:R0:W5:Y:S01]  /*0f30*/  LD.E R7, desc[UR16][R8.64] ;  /* 0x0000001008077980 */ /* 0x000162000c101900 */
[----:B------:R-:W-:Y:S05]  /*0f40*/  BRA `(.L_x_12) ;  /* 0x0000000000207947 */ /* 0x000fea0003800000 */
.L_x_11:
[----:B------:R-:W-:Y:S02]  /*0f50*/  ULDC.64 UR4, c[0x0][0x588] ;  /* 0x0001620000047ab9 */ /* 0x000fe40000000a00 */
[----:B------:R-:W-:-:S04]  /*0f60*/  ISETP.NE.U32.AND P0, PT, RZ, UR4, PT ;  /* 0x00000004ff007c0c */ /* 0x000fc8000bf05070 */
[----:B------:R-:W-:-:S13]  /*0f70*/  ISETP.NE.AND.EX P0, PT, RZ, UR5, PT, P0 ;  /* 0x00000005ff007c0c */ /* 0x000fda000bf05300 */
[----:B------:R-:W-:Y:S05]  /*0f80*/  @!P0 BRA `(.L_x_13) ;  /* 0x00000000000c8947 */ /* 0x000fea0003800000 */
[----:B------:R-:W0:Y:S02]  /*0f90*/  LDC.64 R8, c[0x0][0x588] ;  /* 0x00016200ff087b82 */ /* 0x000e240000000a00 */
[----:B0-----:R1:W5:Y:S01]  /*0fa0*/  LDG.E R7, desc[UR16][R8.64] ;  /* 0x0000001008077981 */ /* 0x001362000c1e1900 */
[----:B------:R-:W-:Y:S05]  /*0fb0*/  BRA `(.L_x_12) ;  /* 0x0000000000047947 */ /* 0x000fea0003800000 */
.L_x_13:
[----:B------:R-:W2:Y:S02]  /*0fc0*/  LDC R7, c[0x0][0x580] ;  /* 0x00016000ff077b82 */ /* 0x000ea40000000800 */
.L_x_12:
[----:B------:R-:W-:Y:S02]  /*0fd0*/  ULDC.64 UR4, c[0x0][0x5a0] ;  /* 0x0001680000047ab9 */ /* 0x000fe40000000a00 */
[----:B------:R-:W-:-:S04]  /*0fe0*/  ISETP.NE.U32.AND P0, PT, RZ, UR4, PT ;  /* 0x00000004ff007c0c */ /* 0x000fc8000bf05070 */
[----:B------:R-:W-:-:S13]  /*0ff0*/  ISETP.NE.AND.EX P0, PT, RZ, UR5, PT, P0 ;  /* 0x00000005ff007c0c */ /* 0x000fda000bf05300 */
[----:B------:R-:W-:Y:S05]  /*1000*/  @!P0 BRA `(.L_x_14) ;  /* 0x00000000001c8947 */ /* 0x000fea0003800000 */
[----:B01----:R-:W0:Y:S02]  /*1010*/  LDC.64 R8, c[0x0][0x5a0] ;  /* 0x00016800ff087b82 */ /* 0x003e240000000a00 */
[----:B0-----:R-:W3:Y:S02]  /*1020*/  LDG.E.64 R8, desc[UR16][R8.64] ;  /* 0x0000001008087981 */ /* 0x001ee4000c1e1b00 */
[----:B---3--:R-:W-:-:S04]  /*1030*/  ISETP.NE.U32.AND P0, PT, R8, RZ, PT ;  /* 0x000000ff0800720c */ /* 0x008fc80003f05070 */
[----:B------:R-:W-:-:S13]  /*1040*/  ISETP.NE.AND.EX P0, PT, R9, RZ, PT, P0 ;  /* 0x000000ff0900720c */ /* 0x000fda0003f05300 */
[----:B------:R-:W-:Y:S05]  /*1050*/  @!P0 BRA `(.L_x_14) ;  /* 0x0000000000088947 */ /* 0x000fea0003800000 */
[----:B------:R0:W5:Y:S01]  /*1060*/  LD.E R12, desc[UR16][R8.64] ;  /* 0x00000010080c7980 */ /* 0x000162000c101900 */
[----:B------:R-:W-:Y:S05]  /*1070*/  BRA `(.L_x_15) ;  /* 0x0000000000207947 */ /* 0x000fea0003800000 */
.L_x_14:
[----:B------:R-:W-:Y:S02]  /*1080*/  ULDC.64 UR4, c[0x0][0x590] ;  /* 0x0001640000047ab9 */ /* 0x000fe40000000a00 */
[----:B------:R-:W-:-:S04]  /*1090*/  ISETP.NE.U32.AND P0, PT, RZ, UR4, PT ;  /* 0x00000004ff007c0c */ /* 0x000fc8000bf05070 */
[----:B------:R-:W-:-:S13]  /*10a0*/  ISETP.NE.AND.EX P0, PT, RZ, UR5, PT, P0 ;  /* 0x00000005ff007c0c */ /* 0x000fda000bf05300 */
[----:B------:R-:W-:Y:S05]  /*10b0*/  @!P0 BRA `(.L_x_16) ;  /* 0x00000000000c8947 */ /* 0x000fea0003800000 */
[----:B------:R-:W3:Y:S02]  /*10c0*/  LDC.64 R12, c[0x0][0x590] ;  /* 0x00016400ff0c7b82 */ /* 0x000ee40000000a00 */
[----:B---3--:R3:W5:Y:S01]  /*10d0*/  LDG.E R12, desc[UR16][R12.64] ;  /* 0x000000100c0c7981 */ /* 0x008762000c1e1900 */
[----:B------:R-:W-:Y:S05]  /*10e0*/  BRA `(.L_x_15) ;  /* 0x0000000000047947 */ /* 0x000fea0003800000 */
.L_x_16:
[----:B------:R-:W4:Y:S02]  /*10f0*/  LDC R12, c[0x0][0x584] ;  /* 0x00016100ff0c7b82 */ /* 0x000f240000000800 */
.L_x_15:
[----:B------:R-:W-:-:S13]  /*1100*/  LOP3.LUT P0, RZ, R14, 0xff, RZ, 0xc0, !PT ;  /* 0x000000ff0eff7812 */ /* 0x000fda000780c0ff */
[----:B------:R-:W-:Y:S05]  /*1110*/  @!P0 EXIT ;  /* 0x000000000000894d */ /* 0x000fea0003800000 */
[----:B------:R-:W-:Y:S01]  /*1120*/  ULDC UR4, c[0x0][0x28c] ;  /* 0x0000a30000047ab9 */ /* 0x000fe20000000800 */
[----:B------:R-:W-:Y:S01]  /*1130*/  LOP3.LUT R81, R2, 0x1, RZ, 0xfc, !PT ;  /* 0x0000000102517812 */ /* 0x000fe200078efcff */
[----:B------:R-:W-:-:S04]  /*1140*/  UIADD3 UR4, UR4, 0x7f, URZ ;  /* 0x0000007f04047890 */ /* 0x000fc8000fffe03f */
[----:B------:R-:W-:-:S04]  /*1150*/  USHF.R.S32.HI UR5, URZ, 0x1f, UR4 ;  /* 0x0000001f3f057899 */ /* 0x000fc80008011404 */
[----:B------:R-:W-:-:S03]  /*1160*/  ULEA.HI UR5, UR5, UR4, URZ, 0x7 ;  /* 0x0000000405057291 */ /* 0x000fc6000f8f383f */
[----:B------:R-:W-:Y:S01]  /*1170*/  UMOV UR4, URZ ;  /* 0x0000003f00047c82 */ /* 0x000fe20008000000 */
[----:B------:R-:W-:-:S03]  /*1180*/  USHF.R.S32.HI UR9, URZ, 0x7, UR5 ;  /* 0x000000073f097899 */ /* 0x000fc60008011405 */
[----:B------:R-:W-:-:S09]  /*1190*/  UMOV UR5, URZ ;  /* 0x0000003f00057c82 */ /* 0x000fd20008000000 */
.L_x_107:
[----:B01----:R-:W-:Y:S01]  /*11a0*/  LOP3.LUT R8, R0, 0x80, RZ, 0xc0, !PT ;  /* 0x0000008000087812 */ /* 0x003fe200078ec0ff */
[----:B------:R-:W0:Y:S01]  /*11b0*/  S2UR UR13, SR_CgaCtaId ;  /* 0x00000000000d79c3 */ /* 0x000e220000008800 */
[----:B------:R-:W-:Y:S01]  /*11c0*/  UMOV UR12, 0x400 ;  /* 0x00000400000c7882 */ /* 0x000fe20000000000 */
[----:B------:R-:W-:Y:S01]  /*11d0*/  UMOV UR6, URZ ;  /* 0x0000003f00067c82 */ /* 0x000fe20008000000 */
[----:B------:R-:W-:Y:S01]  /*11e0*/  SHF.R.U32.HI R8, RZ, 0x7, R8 ;  /* 0x00000007ff087819 */ /* 0x000fe20000011608 */
[----:B------:R-:W-:Y:S01]  /*11f0*/  UMOV UR7, URZ ;  /* 0x0000003f00077c82 */ /* 0x000fe20008000000 */
[----:B------:R-:W-:Y:S01]  /*1200*/  UMOV UR18, UR5 ;  /* 0x0000000500127c82 */ /* 0x000fe20008000000 */
[----:B------:R-:W-:Y:S01]  /*1210*/  CS2R R16, SRZ ;  /* 0x0000000000107805 */ /* 0x000fe2000001ff00 */
[----:B---3--:R-:W-:Y:S01]  /*1220*/  IMAD.MOV.U32 R13, RZ, RZ, RZ ;  /* 0x000000ffff0d7224 */ /* 0x008fe200078e00ff */
[----:B------:R-:W1:Y:S01]  /*1230*/  LDC R9, c[0x0][0x28c] ;  /* 0x0000a300ff097b82 */ /* 0x000e620000000800 */
[----:B------:R-:W3:Y:S01]  /*1240*/  SHFL.IDX PT, R8, R8, RZ, 0x1f ;  /* 0x00001fff08087589 */ /* 0x000ee200000e0000 */
[----:B------:R-:W-:-:S02]  /*1250*/  CS2R R18, SRZ ;  /* 0x0000000000127805 */ /* 0x000fc4000001ff00 */
[----:B------:R-:W-:Y:S02]  /*1260*/  CS2R R20, SRZ ;  /* 0x0000000000147805 */ /* 0x000fe4000001ff00 */
[----:B------:R-:W-:Y:S02]  /*1270*/  CS2R R22, SRZ ;  /* 0x0000000000167805 */ /* 0x000fe4000001ff00 */
[----:B------:R-:W-:Y:S02]  /*1280*/  CS2R R56, SRZ ;  /* 0x0000000000387805 */ /* 0x000fe4000001ff00 */
[----:B------:R-:W-:Y:S02]  /*1290*/  CS2R R58, SRZ ;  /* 0x00000000003a7805 */ /* 0x000fe4000001ff00 */
[----:B------:R-:W-:Y:S02]  /*12a0*/  CS2R R60, SRZ ;  /* 0x00000000003c7805 */ /* 0x000fe4000001ff00 */
[----:B------:R-:W-:-:S02]  /*12b0*/  CS2R R62, SRZ ;  /* 0x00000000003e7805 */ /* 0x000fc4000001ff00 */
[----:B------:R-:W-:Y:S02]  /*12c0*/  CS2R R64, SRZ ;  /* 0x0000000000407805 */ /* 0x000fe4000001ff00 */
[----:B------:R-:W-:Y:S02]  /*12d0*/  CS2R R66, SRZ ;  /* 0x0000000000427805 */ /* 0x000fe4000001ff00 */
[----:B------:R-:W-:Y:S01]  /*12e0*/  CS2R R68, SRZ ;  /* 0x0000000000447805 */ /* 0x000fe2000001ff00 */
[----:B------:R-:W-:Y:S01]  /*12f0*/  IMAD.MOV.U32 R70, RZ, RZ, RZ ;  /* 0x000000ffff467224 */ /* 0x000fe200078e00ff */
[----:B------:R-:W-:Y:S01]  /*1300*/  CS2R R74, SRZ ;  /* 0x00000000004a7805 */ /* 0x000fe2000001ff00 */
[----:B------:R-:W-:Y:S01]  /*1310*/  IMAD.MOV.U32 R72, RZ, RZ, RZ ;  /* 0x000000ffff487224 */ /* 0x000fe200078e00ff */
[----:B------:R-:W-:Y:S02]  /*1320*/  CS2R R76, SRZ ;  /* 0x00000000004c7805 */ /* 0x000fe4000001ff00 */
[----:B------:R-:W-:Y:S01]  /*1330*/  CS2R R78, SRZ ;  /* 0x00000000004e7805 */ /* 0x000fe2000001ff00 */
[----:B------:R-:W-:Y:S01]  /*1340*/  IMAD.MOV.U32 R80, RZ, RZ, RZ ;  /* 0x000000ffff507224 */ /* 0x000fe200078e00ff */
[----:B----4-:R-:W-:Y:S01]  /*1350*/  CS2R R24, SRZ ;  /* 0x0000000000187805 */ /* 0x010fe2000001ff00 */
[----:B------:R-:W-:Y:S01]  /*1360*/  IMAD.U32 R14, RZ, RZ, UR4 ;  /* 0x00000004ff0e7e24 */ /* 0x000fe2000f8e00ff */
[----:B------:R-:W-:-:S02]  /*1370*/  CS2R R26, SRZ ;  /* 0x00000000001a7805 */ /* 0x000fc4000001ff00 */
[----:B------:R-:W-:Y:S02]  /*1380*/  CS2R R28, SRZ ;  /* 0x00000000001c7805 */ /* 0x000fe4000001ff00 */
[----:B------:R-:W-:Y:S02]  /*1390*/  CS2R R30, SRZ ;  /* 0x00000000001e7805 */ /* 0x000fe4000001ff00 */
[----:B------:R-:W-:Y:S02]  /*13a0*/  CS2R R32, SRZ ;  /* 0x0000000000207805 */ /* 0x000fe4000001ff00 */
[----:B-1----:R-:W-:Y:S02]  /*13b0*/  ISETP.GE.AND P0, PT, R9, 0x1, PT ;  /* 0x000000010900780c */ /* 0x002fe40003f06270 */
[----:B------:R-:W-:Y:S02]  /*13c0*/  CS2R R34, SRZ ;  /* 0x0000000000227805 */ /* 0x000fe4000001ff00 */
[----:B---3--:R-:W-:-:S02]  /*13d0*/  R2UR UR8, R8 ;  /* 0x00000000080872ca */ /* 0x008fc400000e0000 */
        /* <DEDUP_REMOVED lines=8> */
[----:B------:R-:W-:Y:S02]  /*1460*/  CS2R R52, SRZ ;  /* 0x0000000000347805 */ /* 0x000fe4000001ff00 */
[----:B------:R-:W-:Y:S01]  /*1470*/  CS2R R54, SRZ ;  /* 0x0000000000367805 */ /* 0x000fe2000001ff00 */
[----:B------:R-:W-:-:S04]  /*1480*/  ULEA.HI UR10, UR8, UR8, URZ, 0x1 ;  /* 0x00000008080a7291 */ /* 0x000fc8000f8f083f */
[----:B------:R-:W-:Y:S02]  /*1490*/  ULOP3.LUT UR11, UR10, 0x7fffe, URZ, 0xc0, !UPT ;  /* 0x0007fffe0a0b7892 */ /* 0x000fe4000f8ec03f */
[----:B0-----:R-:W-:Y:S02]  /*14a0*/  ULEA UR10, UR13, UR12, 0x18 ;  /* 0x0000000c0d0a7291 */ /* 0x001fe4000f8ec03f */
[----:B------:R-:W-:-:S03]  /*14b0*/  UIADD3 UR11, UR8, -UR11, URZ ;  /* 0x8000000b080b7290 */ /* 0x000fc6000fffe03f */
[----:B------:R-:W-:Y:S01]  /*14c0*/  UMOV UR8, URZ ;  /* 0x0000003f00087c82 */ /* 0x000fe20008000000 */
[----:B------:R-:W-:-:S04]  /*14d0*/  ULEA UR11, UR11, UR10, 0xd ;  /* 0x0000000a0b0b7291 */ /* 0x000fc8000f8e683f */
[----:B------:R-:W-:-:S04]  /*14e0*/  UIADD3 UR11, UR11, 0x100, URZ ;  /* 0x000001000b0b7890 */ /* 0x000fc8000fffe03f */
[----:B------:R-:W-:-:S04]  /*14f0*/  USHF.R.U32.HI UR11, URZ, 0x4, UR11 ;  /* 0x000000043f0b7899 */ /* 0x000fc8000801160b */
[----:B------:R-:W-:Y:S01]  /*1500*/  ULOP3.LUT UR11, UR11, 0x3fff, URZ, 0xc0, !UPT ;  /* 0x00003fff0b0b7892 */ /* 0x000fe2000f8ec03f */
[----:B------:R-:W-:Y:S11]  /*1510*/  @!P0 BRA `(.L_x_17) ;  /* 0x0000000400a48947 */ /* 0x000ff60003800000 */
[----:B------:R-:W-:-:S13]  /*1520*/  ISETP.NE.AND P1, PT, R81, 0x3, PT ;  /* 0x000000035100780c */ /* 0x000fda0003f25270 */
[----:B------:R-:W-:Y:S05]  /*1530*/  @!P1 BRA `(.L_x_18) ;  /* 0x0000000000049947 */ /* 0x000fea0003800000 */
[----:B------:R-:W-:Y:S01]  /*1540*/  BPT.TRAP 0x1 ;  /* 0x000000040000795c */ /* 0x000fe20000300000 */
.L_x_18:
[----:B------:R-:W-:Y:S01]  /*1550*/  ULEA UR6, UR5, UR10, 0x3 ;  /* 0x0000000a05067291 */ /* 0x000fe2000f8e183f */
[----:B------:R-:W-:-:S05]  /*1560*/  IMAD.U32 R8, RZ, RZ, UR4 ;  /* 0x00000004ff087e24 */ /* 0x000fca000f8e00ff */
[----:B------:R-:W-:-:S04]  /*1570*/  SHF.L.U32 R8, R8, 0x1f, RZ ;  /* 0x0000001f08087819 */ /* 0x000fc800000006ff */
[----:B------:R0:W1:Y:S01]  /*1580*/  SYNCS.PHASECHK.TRANS64.TRYWAIT P0, [UR6], R8 ;  /* 0x00000008ff0075a7 */ /* 0x0000620008000146 */
[----:B------:R-:W-:Y:S05]  /*1590*/  @!P1 BRA `(.L_x_19) ;  /* 0x0000000000049947 */ /* 0x000fea0003800000 */
[----:B------:R-:W-:Y:S01]  /*15a0*/  BPT.TRAP 0x1 ;  /* 0x000000040000795c */ /* 0x000fe20000300000 */
.L_x_19:
[----:B-1----:R-:W-:Y:S05]  /*15b0*/  @P0 BRA `(.L_x_20) ;  /* 0x0000000000080947 */ /* 0x002fea0003800000 */
[----:B------:R-:W1:Y:S02]  /*15c0*/  SYNCS.PHASECHK.TRANS64.TRYWAIT P0, [UR6], R8 ;  /* 0x00000008ff0075a7 */ /* 0x000e640008000146 */
[----:B-1----:R-:W-:Y:S05]  /*15d0*/  @!P0 BRA `(.L_x_21) ;  /* 0x0000005400648947 */ /* 0x002fea0003800000 */
.L_x_20:
[----:B------:R-:W-:Y:S01]  /*15e0*/  UIADD3 UR6, UR10, 0xc100, URZ ;  /* 0x0000c1000a067890 */ /* 0x000fe2000fffe03f */
[----:B------:R-:W-:Y:S01]  /*15f0*/  WARPGROUP.ARRIVE ;  /* 0x00000000000079c5 */ /* 0x000fe20000000000 */
[----:B------:R-:W-:Y:S01]  /*1600*/  ULOP3.LUT UR8, UR11, 0x10000, URZ, 0xfc, !UPT ;  /* 0x000100000b087892 */ /* 0x000fe2000f8efc3f */
[----:B------:R-:W-:Y:S01]  /*1610*/  CS2R R16, SRZ ;  /* 0x0000000000107805 */ /* 0x000fe2000001ff00 */
[----:B------:R-:W-:Y:S01]  /*1620*/  USHF.R.U32.HI UR6, URZ, 0x4, UR6 ;  /* 0x000000043f067899 */ /* 0x000fe20008011606 */
[----:B------:R-:W-:Y:S01]  /*1630*/  IMAD.MOV.U32 R13, RZ, RZ, RZ ;  /* 0x000000ffff0d7224 */ /* 0x000fe200078e00ff */
[----:B------:R-:W-:Y:S01]  /*1640*/  UMOV UR13, 0x40000040 ;  /* 0x40000040000d7882 */ /* 0x000fe20000000000 */
[----:B------:R-:W-:Y:S01]  /*1650*/  UMOV UR15, 0x40000040 ;  /* 0x40000040000f7882 */ /* 0x000fe20000000000 */
[----:B------:R-:W-:Y:S01]  /*1660*/  ULOP3.LUT UR6, UR6, 0x3fff, URZ, 0xc0, !UPT ;  /* 0x00003fff06067892 */ /* 0x000fe2000f8ec03f */
[----:B------:R-:W-:Y:S02]  /*1670*/  CS2R R18, SRZ ;  /* 0x0000000000127805 */ /* 0x000fe4000001ff00 */
[----:B------:R-:W-:-:S02]  /*1680*/  CS2R R20, SRZ ;  /* 0x0000000000147805 */ /* 0x000fc4000001ff00 */
[----:B------:R-:W-:Y:S01]  /*1690*/  CS2R R22, SRZ ;  /* 0x0000000000167805 */ /* 0x000fe2000001ff00 */
[----:B------:R-:W-:Y:S01]  /*16a0*/  ULOP3.LUT UR7, UR6, 0x10000, URZ, 0xfc, !UPT ;  /* 0x0001000006077892 */ /* 0x000fe2000f8efc3f */
[----:B------:R-:W-:Y:S01]  /*16b0*/  CS2R R56, SRZ ;  /* 0x0000000000387805 */ /* 0x000fe2000001ff00 */
[----:B------:R-:W-:Y:S01]  /*16c0*/  ULEA UR6, UR5, UR8, 0xa ;  /* 0x0000000805067291 */ /* 0x000fe2000f8e503f */
[----:B------:R-:W-:Y:S01]  /*16d0*/  CS2R R58, SRZ ;  /* 0x00000000003a7805 */ /* 0x000fe2000001ff00 */
[----:B------:R-:W-:Y:S01]  /*16e0*/  ULEA UR7, UR5, UR7, 0x9 ;  /* 0x0000000705077291 */ /* 0x000fe2000f8e483f */
[----:B------:R-:W-:Y:S02]  /*16f0*/  CS2R R60, SRZ ;  /* 0x00000000003c7805 */ /* 0x000fe4000001ff00 */
[----:B------:R-:W-:Y:S02]  /*1700*/  CS2R R62, SRZ ;  /* 0x00000000003e7805 */ /* 0x000fe4000001ff00 */
[----:B------:R-:W-:-:S02]  /*1710*/  CS2R R64, SRZ ;  /* 0x0000000000407805 */ /* 0x000fc4000001ff00 */
[----:B------:R-:W-:Y:S01]  /*1720*/  CS2R R66, SRZ ;  /* 0x0000000000427805 */ /* 0x000fe2000001ff00 */
[----:B------:R-:W-:Y:S01]  /*1730*/  UMOV UR12, UR6 ;  /* 0x00000006000c7c82 */ /* 0x000fe20008000000 */
[----:B------:R-:W-:Y:S01]  /*1740*/  CS2R R68, SRZ ;  /* 0x0000000000447805 */ /* 0x000fe2000001ff00 */
[----:B------:R-:W-:Y:S01]  /*1750*/  UMOV UR14, UR7 ;  /* 0x00000007000e7c82 */ /* 0x000fe20008000000 */
[----:B------:R-:W-:Y:S01]  /*1760*/  IMAD.MOV.U32 R70, RZ, RZ, RZ ;  /* 0x000000ffff467224 */ /* 0x000fe200078e00ff */
[----:B------:R-:W-:Y:S01]  /*1770*/  QGMMA.64x64x32.F32.E5M2.E5M2 R24, gdesc[UR12], RZ, !UPT ;  /* 0x00e000000c1879f3 */ /* 0x000fe2000c7038ff */
[----:B------:R-:W-:Y:S01]  /*1780*/  UIADD3 UR12, UR6, 0x2, URZ ;  /* 0x00000002060c7890 */ /* 0x000fe2000fffe03f */
[----:B------:R-:W-:Y:S01]  /*1790*/  IMAD.MOV.U32 R72, RZ, RZ, RZ ;  /* 0x000000ffff487224 */ /* 0x000fe200078e00ff */
[----:B------:R-:W-:Y:S01]  /*17a0*/  UIADD3 UR14, UR7, 0x2, URZ ;  /* 0x00000002070e7890 */ /* 0x000fe2000fffe03f */
[----:B------:R-:W-:Y:S01]  /*17b0*/  CS2R R74, SRZ ;  /* 0x00000000004a7805 */ /* 0x000fe2000001ff00 */
[----:B------:R-:W-:Y:S01]  /*17c0*/  UMOV UR13, 0x40000040 ;  /* 0x40000040000d7882 */ /* 0x000fe20000000000 */
[----:B------:R-:W-:Y:S01]  /*17d0*/  UMOV UR15, 0x40000040 ;  /* 0x40000040000f7882 */ /* 0x000fe20000000000 */
[----:B------:R-:W-:-:S02]  /*17e0*/  CS2R R76, SRZ ;  /* 0x00000000004c7805 */ /* 0x000fc4000001ff00 */
[----:B------:R-:W-:Y:S01]  /*17f0*/  CS2R R78, SRZ ;  /* 0x00000000004e7805 */ /* 0x000fe2000001ff00 */
[----:B------:R-:W-:Y:S02]  /*1800*/  IMAD.MOV.U32 R80, RZ, RZ, RZ ;  /* 0x000000ffff507224 */ /* 0x000fe400078e00ff */
[----:B------:R-:W-:Y:S01]  /*1810*/  QGMMA.64x64x32.F32.E5M2.E5M2 R24, gdesc[UR12], R24 ;  /* 0x00e000000c1879f3 */ /* 0x000fe20008703818 */
[----:B------:R-:W-:Y:S02]  /*1820*/  UIADD3 UR12, UR6, 0x4, URZ ;  /* 0x00000004060c7890 */ /* 0x000fe4000fffe03f */
[----:B------:R-:W-:Y:S01]  /*1830*/  UIADD3 UR14, UR7, 0x4, URZ ;  /* 0x00000004070e7890 */ /* 0x000fe2000fffe03f */
[----:B------:R-:W-:Y:S01]  /*1840*/  UMOV UR13, 0x40000040 ;  /* 0x40000040000d7882 */ /* 0x000fe20000000000 */
[----:B------:R-:W-:-:S07]  /*1850*/  UMOV UR15, 0x40000040 ;  /* 0x40000040000f7882 */ /* 0x000fce0000000000 */
[----:B------:R-:W-:Y:S01]  /*1860*/  QGMMA.64x64x32.F32.E5M2.E5M2 R24, gdesc[UR12], R24 ;  /* 0x00e000000c1879f3 */ /* 0x000fe20008703818 */
[----:B------:R-:W-:Y:S02]  /*1870*/  UIADD3 UR14, UR7, 0x6, URZ ;  /* 0x00000006070e7890 */ /* 0x000fe4000fffe03f */
[----:B------:R-:W-:Y:S01]  /*1880*/  UIADD3 UR12, UR6, 0x6, URZ ;  /* 0x00000006060c7890 */ /* 0x000fe2000fffe03f */
[----:B------:R-:W-:Y:S01]  /*1890*/  ULDC UR7, c[0x0][0x50c] ;  /* 0x0001430000077ab9 */ /* 0x000fe20000000800 */
[----:B------:R-:W-:Y:S01]  /*18a0*/  UMOV UR13, 0x40000040 ;  /* 0x40000040000d7882 */ /* 0x000fe20000000000 */
[----:B------:R-:W-:Y:S01]  /*18b0*/  UISETP.NE.AND UP0, UPT, UR7, 0x4, UPT ;  /* 0x000000040700788c */ /* 0x000fe2000bf05270 */
[----:B------:R-:W-:Y:S01]  /*18c0*/  UMOV UR15, 0x40000040 ;  /* 0x40000040000f7882 */ /* 0x000fe20000000000 */
[----:B------:R-:W-:Y:S02]  /*18d0*/  UMOV UR6, 0x4 ;  /* 0x0000000400067882 */ /* 0x000fe40000000000 */
[----:B------:R-:W-:-:S06]  /*18e0*/  USEL UR7, URZ, 0x1, UP0 ;  /* 0x000000013f077887 */ /* 0x000fcc0008000000 */
[----:B------:R-:W-:Y:S01]  /*18f0*/  ISETP.NE.AND P0, PT, RZ, UR7, PT ;  /* 0x00000007ff007c0c */ /* 0x000fe2000bf05270 */
[----:B------:R-:W-:-:S12]  /*1900*/  QGMMA.64x64x32.F32.E5M2.E5M2 R24, gdesc[UR12], R24, gsb0 ;  /* 0x00e000000c1879f3 */ /* 0x000fd80008003818 */
[----:B------:R-:W-:Y:S05]  /*1910*/  @!P0 BRA `(.L_x_22) ;  /* 0x0000000000888947 */ /* 0x000fea0003800000 */
[----:B------:R-:W-:Y:S02]  /*1920*/  WARPGROUP.DEPBAR.LE gsb0, 0x0 ;  /* 0x00008000000079c5 */ /* 0x000fe40000010000 */
[----:B------:R-:W-:-:S01]  /*1930*/  FADD R79, RZ, R24 ;  /* 0x00000018ff4f7221 */ /* 0x000fc20000000000 */
[----:B------:R-:W-:Y:S01]  /*1940*/  FADD R80, RZ, R25 ;  /* 0x00000019ff507221 */ /* 0x000fe20000000000 */
        /* <DEDUP_REMOVED lines=30> */
[----:B------:R-:W-:-:S06]  /*1b30*/  UMOV UR6, URZ ;  /* 0x0000003f00067c82 */ /* 0x000fcc0008000000 */
.L_x_22:
[----:B------:R-:W-:-:S04]  /*1b40*/  UIADD3 UR18, UR5, 0x1, URZ ;  /* 0x0000000105127890 */ /* 0x000fc8000fffe03f */
[----:B------:R-:W-:-:S04]  /*1b50*/  UISETP.NE.AND UP0, UPT, UR18, 0x3, UPT ;  /* 0x000000031200788c */ /* 0x000fc8000bf05270 */
[----:B------:R-:W-:Y:S02]  /*1b60*/  USEL UR8, URZ, 0x1, UP0 ;  /* 0x000000013f087887 */ /* 0x000fe40008000000 */
[----:B------:R-:W-:Y:S02]  /*1b70*/  USEL UR18, UR18, URZ, UP0 ;  /* 0x0000003f12127287 */ /* 0x000fe40008000000 */
[----:B------:R-:W-:-:S06]  /*1b80*/  ULOP3.LUT UR8, UR4, UR8, URZ, 0x3c, !UPT ;  /* 0x0000000804087292 */ /* 0x000fcc000f8e3c3f */
[----:B------:R-:W-:Y:S01]  /*1b90*/  IMAD.U32 R14, RZ, RZ, UR8 ;  /* 0x00000008ff0e7e24 */ /* 0x000fe2000f8e00ff */
[----:B------:R-:W-:-:S06]  /*1ba0*/  UMOV UR8, 0x1 ;  /* 0x0000000100087882 */ /* 0x000fcc0000000000 */
.L_x_17:
[----:B------:R-:W-:-:S04]  /*1bb0*/  UISETP.LT.AND UP0, UPT, UR9, 0x1, UPT ;  /* 0x000000010900788c */ /* 0x000fc8000bf01270 */
[----:B------:R-:W-:-:S04]  /*1bc0*/  USEL UR12, UR9, 0x1, UP0 ;  /* 0x00000001090c7887 */ /* 0x000fc80008000000 */
[----:B------:R-:W-:-:S04]  /*1bd0*/  UIADD3 UR12, UR9, -UR12, URZ ;  /* 0x8000000c090c7290 */ /* 0x000fc8000fffe03f */
[----:B------:R-:W-:-:S06]  /*1be0*/  UISETP.GE.AND UP0, UPT, UR12, 0x1, UPT ;  /* 0x000000010c00788c */ /* 0x000fcc000bf06270 */
[----:B------:R-:W-:-:S13]  /*1bf0*/  PLOP3.LUT P0, PT, PT, PT, UP0, 0x80, 0x0 ;  /* 0x000000000000781c */ /* 0x000fda0003f0f008 */
[----:B------:R-:W-:Y:S05]  /*1c00*/  @!P0 BRA `(.L_x_23) ;  /* 0x0000000400b88947 */ /* 0x000fea0003800000 */
[----:B01----:R-:W-:Y:S01]  /*1c10*/  IMAD.U32 R8, RZ, RZ, UR12 ;  /* 0x0000000cff087e24 */ /* 0x003fe2000f8e00ff */
[----:B------:R-:W-:Y:S01]  /*1c20*/  ULDC UR19, c[0x0][0x50c] ;  /* 0x0001430000137ab9 */ /* 0x000fe20000000800 */
[----:B------:R-:W-:-:S07]  /*1c30*/  IMAD.U32 R9, RZ, RZ, UR5 ;  /* 0x00000005ff097e24 */ /* 0x000fce000f8e00ff */
.L_x_31:
[----:B------:R-:W-:-:S13]  /*1c40*/  ISETP.NE.AND P1, PT, R81, 0x3, PT ;  /* 0x000000035100780c */ /* 0x000fda0003f25270 */
[----:B------:R-:W-:Y:S05]  /*1c50*/  @!P1 BRA `(.L_x_24) ;  /* 0x0000000000049947 */ /* 0x000fea0003800000 */
[----:B------:R-:W-:Y:S01]  /*1c60*/  BPT.TRAP 0x1 ;  /* 0x000000040000795c */ /* 0x000fe20000300000 */
.L_x_24:
[----:B------:R-:W0:Y:S01]  /*1c70*/  S2UR UR12, SR_CgaCtaId ;  /* 0x00000000000c79c3 */ /* 0x000e220000008800 */
[----:B------:R-:W-:Y:S01]  /*1c80*/  UMOV UR10, 0x400 ;  /* 0x00000400000a7882 */ /* 0x000fe20000000000 */
[----:B------:R-:W-:Y:S01]  /*1c90*/  SHF.L.U32 R10, R14, 0x1f, RZ ;  /* 0x0000001f0e0a7819 */ /* 0x000fe200000006ff */
[----:B0-----:R-:W-:-:S04]  /*1ca0*/  ULEA UR10, UR12, UR10, 0x18 ;  /* 0x0000000a0c0a7291 */ /* 0x001fc8000f8ec03f */
[----:B------:R-:W-:-:S09]  /*1cb0*/  ULEA UR12, UR18, UR10, 0x3 ;  /* 0x0000000a120c7291 */ /* 0x000fd2000f8e183f */
[----:B------:R0:W1:Y:S01]  /*1cc0*/  SYNCS.PHASECHK.TRANS64.TRYWAIT P0, [UR12], R10 ;  /* 0x0000000aff0075a7 */ /* 0x000062000800014c */
[----:B------:R-:W-:Y:S05]  /*1cd0*/  @!P1 BRA `(.L_x_25) ;  /* 0x0000000000049947 */ /* 0x000fea0003800000 */
[----:B------:R-:W-:Y:S01]  /*1ce0*/  BPT.TRAP 0x1 ;  /* 0x000000040000795c */ /* 0x000fe20000300000 */
.L_x_25:
[----:B-1----:R-:W-:Y:S05]  /*1cf0*/  @P0 BRA `(.L_x_26) ;  /* 0x0000000000080947 */ /* 0x002fea0003800000 */
[----:B------:R-:W1:Y:S02]  /*1d00*/  SYNCS.PHASECHK.TRANS64.TRYWAIT P0, [UR12], R10 ;  /* 0x0000000aff0075a7 */ /* 0x000e64000800014c */
[----:B-1----:R-:W-:Y:S05]  /*1d10*/  @!P0 BRA `(.L_x_27) ;  /* 0x0000004c00ac8947 */ /* 0x002fea0003800000 */
.L_x_26:
[----:B------:R-:W-:Y:S01]  /*1d20*/  UIADD3 UR12, UR10, 0xc100, URZ ;  /* 0x0000c1000a0c7890 */ /* 0x000fe2000fffe03f */
[----:B------:R-:W-:Y:S01]  /*1d30*/  WARPGROUP.ARRIVE ;  /* 0x00000000000079c5 */ /* 0x000fe20000000000 */
[----:B------:R-:W-:Y:S02]  /*1d40*/  UISETP.NE.AND UP0, UPT, UR7, URZ, UPT ;  /* 0x0000003f0700728c */ /* 0x000fe4000bf05270 */
[----:B------:R-:W-:Y:S02]  /*1d50*/  USHF.R.U32.HI UR12, URZ, 0x4, UR12 ;  /* 0x000000043f0c7899 */ /* 0x000fe4000801160c */
[----:B------:R-:W-:Y:S02]  /*1d60*/  USEL UR8, UR8, URZ, !UP0 ;  /* 0x0000003f08087287 */ /* 0x000fe4000c000000 */
[----:B------:R-:W-:Y:S02]  /*1d70*/  ULOP3.LUT UR12, UR12, 0x3fff, URZ, 0xc0, !UPT ;  /* 0x00003fff0c0c7892 */ /* 0x000fe4000f8ec03f */
[----:B------:R-:W-:-:S02]  /*1d80*/  UISETP.NE.U32.AND UP0, UPT, UR8, URZ, UPT ;  /* 0x0000003f0800728c */ /* 0x000fc4000bf05070 */
[----:B------:R-:W-:Y:S02]  /*1d90*/  ULOP3.LUT UR7, UR11, 0x10000, URZ, 0xfc, !UPT ;  /* 0x000100000b077892 */ /* 0x000fe4000f8efc3f */
[----:B------:R-:W-:Y:S02]  /*1da0*/  ULOP3.LUT UR8, UR12, 0x10000, URZ, 0xfc, !UPT ;  /* 0x000100000c087892 */ /* 0x000fe4000f8efc3f */
[----:B------:R-:W-:Y:S02]  /*1db0*/  ULEA UR7, UR18, UR7, 0xa ;  /* 0x0000000712077291 */ /* 0x000fe4000f8e503f */
[----:B------:R-:W-:Y:S01]  /*1dc0*/  ULEA UR8, UR18, UR8, 0x9 ;  /* 0x0000000812087291 */ /* 0x000fe2000f8e483f */
[----:B------:R-:W-:Y:S01]  /*1dd0*/  UMOV UR13, 0x40000040 ;  /* 0x40000040000d7882 */ /* 0x000fe20000000000 */
[----:B------:R-:W-:Y:S01]  /*1de0*/  UMOV UR15, 0x40000040 ;  /* 0x40000040000f7882 */ /* 0x000fe20000000000 */
[----:B------:R-:W-:Y:S02]  /*1df0*/  UIADD3 UR6, UR6, 0x4, URZ ;  /* 0x0000000406067890 */ /* 0x000fe4000fffe03f */
[----:B------:R-:W-:-:S02]  /*1e00*/  UMOV UR12, UR7 ;  /* 0x00000007000c7c82 */ /* 0x000fc40008000000 */
[----:B------:R-:W-:Y:S02]  /*1e10*/  UMOV UR14, UR8 ;  /* 0x00000008000e7c82 */ /* 0x000fe40008000000 */
[----:B------:R-:W-:Y:S01]  /*1e20*/  QGMMA.64x64x32.F32.E5M2.E5M2 R24, gdesc[UR12], R24, UP0 ;  /* 0x00e000000c1879f3 */ /* 0x000fe2000bf03818 */
[----:B------:R-:W-:Y:S02]  /*1e30*/  UIADD3 UR12, UR7, 0x2, URZ ;  /* 0x00000002070c7890 */ /* 0x000fe4000fffe03f */
[----:B------:R-:W-:Y:S01]  /*1e40*/  UIADD3 UR14, UR8, 0x2, URZ ;  /* 0x00000002080e7890 */ /* 0x000fe2000fffe03f */
[----:B------:R-:W-:Y:S01]  /*1e50*/  UMOV UR13, 0x40000040 ;  /* 0x40000040000d7882 */ /* 0x000fe20000000000 */
[----:B------:R-:W-:Y:S01]  /*1e60*/  UMOV UR15, 0x40000040 ;  /* 0x40000040000f7882 */ /* 0x000fe20000000000 */
[----:B------:R-:W-:-:S06]  /*1e70*/  UISETP.NE.AND UP0, UPT, UR6, UR19, UPT ;  /* 0x000000130600728c */ /* 0x000fcc000bf05270 */
        /* <DEDUP_REMOVED lines=8> */
[----:B------:R-:W-:Y:S01]  /*1f00*/  UMOV UR13, 0x40000040 ;  /* 0x40000040000d7882 */ /* 0x000fe20000000000 */
[----:B------:R-:W-:Y:S01]  /*1f10*/  UMOV UR15, 0x40000040 ;  /* 0x40000040000f7882 */ /* 0x000fe20000000000 */
[----:B------:R-:W-:-:S06]  /*1f20*/  USEL UR7, URZ, 0x1, UP0 ;  /* 0x000000013f077887 */ /* 0x000fcc0008000000 */
[----:B------:R-:W-:Y:S01]  /*1f30*/  ISETP.NE.AND P0, PT, RZ, UR7, PT ;  /* 0x00000007ff007c0c */ /* 0x000fe2000bf05270 */
[----:B------:R-:W-:Y:S03]  /*1f40*/  QGMMA.64x64x32.F32.E5M2.E5M2 R24, gdesc[UR12], R24, gsb0 ;  /* 0x00e000000c1879f3 */ /* 0x000fe60008003818 */
[----:B------:R-:W-:-:S09]  /*1f50*/  WARPGROUP.DEPBAR.LE gsb0, 0x1 ;  /* 0x00008000000079c5 */ /* 0x000fd20000010100 */
[----:B------:R-:W-:Y:S05]  /*1f60*/  @!P0 BRA `(.L_x_28) ;  /* 0x0000000000888947 */ /* 0x000fea0003800000 */
[----:B------:R-:W-:Y:S02]  /*1f70*/  WARPGROUP.DEPBAR.LE gsb0, 0x0 ;  /* 0x00008000000079c5 */ /* 0x000fe40000010000 */
[----:B------:R-:W-:-:S01]  /*1f80*/  FADD R79, R24, R79 ;  /* 0x0000004f184f7221 */ /* 0x000fc20000000000 */
[----:B------:R-:W-:Y:S01]  /*1f90*/  FADD R80, R25, R80 ;  /* 0x0000005019507221 */ /* 0x000fe20000000000 */
        /* <DEDUP_REMOVED lines=30> */
[----:B------:R-:W-:-:S06]  /*2180*/  UMOV UR6, URZ ;  /* 0x0000003f00067c82 */ /* 0x000fcc0008000000 */
.L_x_28:
[----:B------:R-:W-:Y:S05]  /*2190*/  @!P1 BRA `(.L_x_29) ;  /* 0x0000000000049947 */ /* 0x000fea0003800000 */
[----:B------:R-:W-:Y:S01]  /*21a0*/  BPT.TRAP 0x1 ;  /* 0x000000040000795c */ /* 0x000fe20000300000 */
.L_x_29:
[----:B------:R-:W-:-:S13]  /*21b0*/  ISETP.NE.AND P0, PT, R6, RZ, PT ;  /* 0x000000ff0600720c */ /* 0x000fda0003f05270 */
[----:B01----:R-:W-:-:S05]  /*21c0*/  @P0 LEA R10, R9, UR10, 0x3 ;  /* 0x0000000a090a0c11 */ /* 0x003fca000f8e18ff */
[----:B------:R-:W-:-:S05]  /*21d0*/  @P0 VIADD R10, R10, 0x18 ;  /* 0x000000180a0a0836 */ /* 0x000fca0000000000 */
[----:B------:R-:W-:-:S04]  /*21e0*/  @P0 PRMT R10, R3, 0x654, R10 ;  /* 0x00000654030a0816 */ /* 0x000fc8000000000a */
[----:B------:R0:W-:Y:S01]  /*21f0*/  @P0 SYNCS.ARRIVE.TRANS64.RED.A1T0 RZ, [R10+URZ], RZ ;  /* 0x000000ff0aff09a7 */ /* 0x0001e2000810043f */
[----:B------:R-:W-:-:S13]  /*2200*/  ISETP.GT.U32.AND P0, PT, R2, 0x1, PT ;  /* 0x000000010200780c */ /* 0x000fda0003f04070 */
[----:B0-----:R-:W-:Y:S05]  /*2210*/  @P0 BRA `(.L_x_30) ;  /* 0x0000000000040947 */ /* 0x001fea0003800000 */
[----:B------:R-:W-:Y:S01]  /*2220*/  BPT.TRAP 0x1 ;  /* 0x000000040000795c */ /* 0x000fe20000300000 */
.L_x_30:
[----:B------:R-:W-:Y:S01]  /*2230*/  UIADD3 UR18, UR18, 0x1, URZ ;  /* 0x0000000112127890 */ /* 0x000fe2000fffe03f */
[C---:B------:R-:W-:Y:S01]  /*2240*/  ISETP.GT.AND P1, PT, R8.reuse, 0x1, PT ;  /* 0x000000010800780c */ /* 0x040fe20003f24270 */
[----:B------:R-:W-:Y:S02]  /*2250*/  VIADD R9, R9, 0x1 ;  /* 0x0000000109097836 */ /* 0x000fe40000000000 */
[----:B------:R-:W-:Y:S01]  /*2260*/  UISETP.NE.AND UP0, UPT, UR18, 0x3, UPT ;  /* 0x000000031200788c */ /* 0x000fe2000bf05270 */
[----:B------:R-:W-:Y:S02]  /*2270*/  VIADD R8, R8, 0xffffffff ;  /* 0xffffffff08087836 */ /* 0x000fe40000000000 */
[C---:B------:R-:W-:Y:S01]  /*2280*/  ISETP.NE.AND P0, PT, R9.reuse, 0x3, PT ;  /* 0x000000030900780c */ /* 0x040fe20003f05270 */
[----:B------:R-:W-:Y:S02]  /*2290*/  USEL UR8, URZ, 0x1, UP0 ;  /* 0x000000013f087887 */ /* 0x000fe40008000000 */
[----:B------:R-:W-:Y:S01]  /*22a0*/  USEL UR18, UR18, URZ, UP0 ;  /* 0x0000003f12127287 */ /* 0x000fe20008000000 */
[----:B------:R-:W-:-:S03]  /*22b0*/  SEL R9, R9, RZ, P0 ;  /* 0x000000ff09097207 */ /* 0x000fc60000000000 */
[----:B------:R-:W-:Y:S01]  /*22c0*/  LOP3.LUT R14, R14, UR8, RZ, 0x3c, !PT ;  /* 0x000000080e0e7c12 */ /* 0x000fe2000f8e3cff */
[----:B------:R-:W-:Y:S01]  /*22d0*/  UMOV UR8, 0x1 ;  /* 0x0000000100087882 */ /* 0x000fe20000000000 */
[----:B------:R-:W-:Y:S06]  /*22e0*/  @P1 BRA `(.L_x_31) ;  /* 0xfffffff800541947 */ /* 0x000fec000383ffff */
.L_x_23:
[----:B------:R-:W-:Y:S01]  /*22f0*/  UISETP.NE.AND UP0, UPT, UR6, URZ, UPT ;  /* 0x0000003f0600728c */ /* 0x000fe2000bf05270 */
[----:B01----:R-:W0:Y:S03]  /*2300*/  LDC R8, c[0x0][0x28c] ;  /* 0x0000a300ff087b82 */ /* 0x003e260000000800 */
[----:B------:R-:W-:-:S06]  /*2310*/  USEL UR6, URZ, 0x1, !UP0 ;  /* 0x000000013f067887 */ /* 0x000fcc000c000000 */
[----:B------:R-:W-:Y:S02]  /*2320*/  ISETP.NE.AND P0, PT, RZ, UR6, PT ;  /* 0x00000006ff007c0c */ /* 0x000fe4000bf05270 */
[----:B0-----:R-:W-:-:S11]  /*2330*/  ISETP.GE.AND P1, PT, R8, 0x1, PT ;  /* 0x000000010800780c */ /* 0x001fd60003f26270 */
[----:B------:R-:W-:Y:S05]  /*2340*/  @!P0 BRA `(.L_x_32) ;  /* 0x0000000000848947 */ /* 0x000fea0003800000 */
[----:B------:R-:W-:Y:S02]  /*2350*/  WARPGROUP.DEPBAR.LE gsb0, 0x0 ;  /* 0x00008000000079c5 */ /* 0x000fe40000010000 */
[----:B------:R-:W-:Y:S01]  /*2360*/  FADD R79, R24, R79 ;  /* 0x0000004f184f7221 */ /* 0x000fe20000000000 */
        /* <DEDUP_REMOVED lines=30> */
[----:B------:R-:W-:-:S07]  /*2550*/  FADD R16, R16, R55 ;  /* 0x0000003710107221 */ /* 0x000fce0000000000 */
.L_x_32:
[----:B------:R-:W-:Y:S02]  /*2560*/  WARPGROUP.DEPBAR.LE gsb0, 0x0 ;  /* 0x00008000000079c5 */ /* 0x000fe40000010000 */
[----:B------:R-:W-:Y:S05]  /*2570*/  @!P1 BRA `(.L_x_33) ;  /* 0x0000000000549947 */ /* 0x000fea0003800000 */
[----:B------:R-:W-:-:S13]  /*2580*/  ISETP.NE.AND P0, PT, R81, 0x3, PT ;  /* 0x000000035100780c */ /* 0x000fda0003f05270 */
[----:B------:R-:W-:Y:S05]  /*2590*/  @!P0 BRA `(.L_x_34) ;  /* 0x0000000000048947 */ /* 0x000fea0003800000 */
[----:B------:R-:W-:Y:S01]  /*25a0*/  BPT.TRAP 0x1 ;  /* 0x000000040000795c */ /* 0x000fe20000300000 */
.L_x_34:
[----:B------:R-:W-:Y:S01]  /*25b0*/  ISETP.NE.AND P0, PT, R6, RZ, PT ;  /* 0x000000ff0600720c */ /* 0x000fe20003f05270 */
[----:B------:R-:W-:Y:S01]  /*25c0*/  BSSY B0, `(.L_x_35) ;  /* 0x000000e000007945 */ /* 0x000fe20003800000 */
[----:B------:R-:W-:-:S11]  /*25d0*/  ISETP.GT.U32.AND P1, PT, R2, 0x1, PT ;  /* 0x000000010200780c */ /* 0x000fd60003f24070 */
[----:B------:R-:W-:Y:S05]  /*25e0*/  @!P0 BRA `(.L_x_36) ;  /* 0x00000000002c8947 */ /* 0x000fea0003800000 */
[----:B------:R-:W-:-:S04]  /*25f0*/  UISETP.LT.AND UP0, UPT, UR9, 0x1, UPT ;  /* 0x000000010900788c */ /* 0x000fc8000bf01270 */
[----:B------:R-:W-:-:S04]  /*2600*/  USEL UR8, UR9, 0x1, UP0 ;  /* 0x0000000109087887 */ /* 0x000fc80008000000 */
[----:B------:R-:W-:-:S04]  /*2610*/  UIADD3 UR8, UR5, UR9, -UR8 ;  /* 0x0000000905087290 */ /* 0x000fc8000fffe808 */
[----:B------:R-:W-:-:S04]  /*2620*/  UIMAD.WIDE.U32 UR6, UR8, -0x55555555, URZ ;  /* 0xaaaaaaab080678a5 */ /* 0x000fc8000f8e003f */
[----:B------:R-:W-:-:S04]  /*2630*/  USHF.R.U32.HI UR6, URZ, 0x1, UR7 ;  /* 0x000000013f067899 */ /* 0x000fc80008011607 */
[----:B------:R-:W-:-:S04]  /*2640*/  UIMAD UR8, UR6, -0x3, UR8 ;  /* 0xfffffffd060878a4 */ /* 0x000fc8000f8e0208 */
[----:B------:R-:W-:-:S04]  /*2650*/  ULEA UR8, UR8, UR10, 0x3 ;  /* 0x0000000a08087291 */ /* 0x000fc8000f8e183f */
[----:B------:R-:W-:-:S06]  /*2660*/  UIADD3 UR8, UR8, 0x18, URZ ;  /* 0x0000001808087890 */ /* 0x000fcc000fffe03f */
[----:B------:R-:W-:-:S05]  /*2670*/  IMAD.U32 R8, RZ, RZ, UR8 ;  /* 0x00000008ff087e24 */ /* 0x000fca000f8e00ff */
[----:B------:R-:W-:-:S04]  /*2680*/  PRMT R8, R3, 0x654, R8 ;  /* 0x0000065403087816 */ /* 0x000fc80000000008 */
[----:B------:R0:W-:Y:S03]  /*2690*/  SYNCS.ARRIVE.TRANS64.RED.A1T0 RZ, [R8+URZ], RZ ;  /* 0x000000ff08ff79a7 */ /* 0x0001e6000810043f */
.L_x_36:
[----:B------:R-:W-:Y:S05]  /*26a0*/  BSYNC B0 ;  /* 0x0000000000007941 */ /* 0x000fea0003800000 */
.L_x_35:
[----:B------:R-:W-:Y:S05]  /*26b0*/  @P1 BRA `(.L_x_33) ;  /* 0x0000000000041947 */ /* 0x000fea0003800000 */
[----:B------:R-:W-:Y:S01]  /*26c0*/  BPT.TRAP 0x1 ;  /* 0x000000040000795c */ /* 0x000fe20000300000 */
.L_x_33:
[----:B------:R-:W1:Y:S01]  /*26d0*/  LDC R24, c[0x0][0x288] ;  /* 0x0000a200ff187b82 */ /* 0x000e620000000800 */
[C---:B------:R-:W-:Y:S01]  /*26e0*/  LOP3.LUT R14, R0.reuse, 0x3, RZ, 0xc0, !PT ;  /* 0x00000003000e7812 */ /* 0x040fe200078ec0ff */
[----:B------:R-:W-:Y:S01]  /*26f0*/  IMAD.SHL.U32 R25, R15, 0x40, RZ ;  /* 0x000000400f197824 */ /* 0x000fe200078e00ff */
[--C-:B0-----:R-:W-:Y:S01]  /*2700*/  SHF.R.U32.HI R8, RZ, 0x2, R0.reuse ;  /* 0x00000002ff087819 */ /* 0x101fe20000011600 */
[----:B------:R-:W-:Y:S01]  /*2710*/  UIADD3 UR5, UR9, UR5, URZ ;  /* 0x0000000509057290 */ /* 0x000fe2000fffe03f */
[----:B------:R-:W-:Y:S01]  /*2720*/  LOP3.LUT R10, R0, 0x60, RZ, 0xc0, !PT ;  /* 0x00000060000a7812 */ /* 0x000fe200078ec0ff */
[----:B------:R-:W-:Y:S01]  /*2730*/  ULDC UR12, c[0x0][0x284] ;  /* 0x0000a100000c7ab9 */ /* 0x000fe20000000800 */
[----:B------:R-:W-:Y:S01]  /*2740*/  SHF.R.U32.HI R11, RZ, 0x7, R0 ;  /* 0x00000007ff0b7819 */ /* 0x000fe20000011600 */
[----:B------:R-:W-:Y:S01]  /*2750*/  UISETP.GT.U32.AND UP0, UPT, UR5, 0x2, UPT ;  /* 0x000000020500788c */ /* 0x000fe2000bf04070 */
[----:B------:R-:W-:Y:S01]  /*2760*/  LOP3.LUT R9, R8, 0x7, RZ, 0xc0, !PT ;  /* 0x0000000708097812 */ /* 0x000fe200078ec0ff */
[----:B------:R-:W-:Y:S01]  /*2770*/  UISETP.GE.U32.AND UP1, UPT, UR9, 0x3, UPT ;  /* 0x000000030900788c */ /* 0x000fe2000bf26070 */
[----:B------:R-:W-:Y:S01]  /*2780*/  SHF.R.U32.HI R10, RZ, 0x1, R10 ;  /* 0x00000001ff0a7819 */ /* 0x000fe2000001160a */
[----:B------:R-:W-:Y:S01]  /*2790*/  UISETP.LT.U32.AND UP0, UPT, UR9, 0x3, UP0 ;  /* 0x000000030900788c */ /* 0x000fe20008701070 */
[----:B------:R-:W-:Y:S01]  /*27a0*/  LOP3.LUT R8, R11, 0x1, RZ, 0xc0, !PT ;  /* 0x000000010b087812 */ /* 0x000fe200078ec0ff */
[----:B------:R-:W-:Y:S01]  /*27b0*/  ULDC.64 UR10, c[0x0][0x5d0] ;  /* 0x00017400000a7ab9 */ /* 0x000fe20000000a00 */
[----:B------:R-:W-:Y:S01]  /*27c0*/  IADD3 R27, RZ, -R10, -R9 ;  /* 0x8000000aff1b7210 */ /* 0x000fe20007ffe809 */
[----:B------:R-:W-:Y:S01]  /*27d0*/  UIMAD.WIDE.U32 UR6, UR5, -0x55555555, URZ ;  /* 0xaaaaaaab050678a5 */ /* 0x000fe2000f8e003f */
[----:B------:R-:W-:Y:S01]  /*27e0*/  SHF.R.S32.HI R32, RZ, 0x1f, R73 ;  /* 0x0000001fff207819 */ /* 0x000fe20000011449 */
[----:B------:R-:W-:Y:S01]  /*27f0*/  USEL UR8, URZ, 0x1, !UP0 ;  /* 0x000000013f087887 */ /* 0x000fe2000c000000 */
[C---:B------:R-:W-:Y:S01]  /*2800*/  IMAD.SHL.U32 R26, R8.reuse, 0x40, RZ ;  /* 0x00000040081a7824 */ /* 0x040fe200078e00ff */
[----:B------:R-:W-:Y:S01]  /*2810*/  USHF.R.U32.HI UR6, URZ, 0x1, UR7 ;  /* 0x000000013f067899 */ /* 0x000fe20008011607 */
[----:B------:R-:W-:Y:S01]  /*2820*/  IMAD R27, R8, -0x40, R27 ;  /* 0xffffffc0081b7824 */ /* 0x000fe200078e021b */
[----:B------:R-:W-:Y:S01]  /*2830*/  ULOP3.LUT UR4, UR4, UR8, URZ, 0x3c, !UPT ;  /* 0x0000000804047292 */ /* 0x000fe2000f8e3c3f */
[----:B------:R-:W-:Y:S01]  /*2840*/  IMAD R8, R32, UR10, RZ ;  /* 0x0000000a20087c24 */ /* 0x000fe2000f8e02ff */
[----:B-1----:R-:W-:Y:S01]  /*2850*/  ISETP.GE.AND P0, PT, R25, R24, PT ;  /* 0x000000181900720c */ /* 0x002fe20003f06270 */
[----:B------:R-:W-:Y:S01]  /*2860*/  IMAD R28, R14, -0x2, R24 ;  /* 0xfffffffe0e1c7824 */ /* 0x000fe200078e0218 */
[----:B------:R-:W-:Y:S01]  /*2870*/  LOP3.LUT R11, R26, 0x40, R9, 0xe2, !PT ;  /* 0x000000401a0b7812 */ /* 0x000fe200078ee209 */
[C---:B------:R-:W-:Y:S01]  /*2880*/  IMAD.SHL.U32 R24, R71.reuse, 0x80, RZ ;  /* 0x0000008047187824 */ /* 0x040fe200078e00ff */
[----:B------:R-:W-:Y:S01]  /*2890*/  UIMAD UR5, UR6, -0x3, UR5 ;  /* 0xfffffffd060578a4 */ /* 0x000fe2000f8e0205 */
[----:B------:R-:W-:Y:S01]  /*28a0*/  IMAD.SHL.U32 R14, R0, 0x2, RZ ;  /* 0x00000002000e7824 */ /* 0x000fe200078e00ff */
[----:B------:R-:W-:Y:S01]  /*28b0*/  @UP1 ULOP3.LUT UR4, UR4, 0x1, UR6, 0x78, !UPT ;  /* 0x0000000104041892 */ /* 0x000fe2000f8e7806 */
[----:B------:R-:W-:Y:S01]  /*28c0*/  IMAD.WIDE R30, R71, 0x80, RZ ;  /* 0x00000080471e7825 */ /* 0x000fe200078e02ff */
[----:B------:R-:W-:-:S02]  /*28d0*/  ISETP.GE.OR P0, PT, R24, UR12, P0 ;  /* 0x0000000c18007c0c */ /* 0x000fc40008706670 */
[----:B------:R-:W-:Y:S01]  /*28e0*/  LOP3.LUT R14, R25, 0x6, R14, 0xf8, !PT ;  /* 0x00000006190e7812 */ /* 0x000fe200078ef80e */
[C---:B------:R-:W-:Y:S01]  /*28f0*/  IMAD R29, R73.reuse, UR11, R8 ;  /* 0x0000000b491d7c24 */ /* 0x040fe2000f8e0208 */
[----:B------:R-:W-:Y:S01]  /*2900*/  IADD3 R27, -R24, UR12, R27 ;  /* 0x0000000c181b7c10 */ /* 0x000fe2000fffe11b */
[----:B------:R-:W-:Y:S01]  /*2910*/  IMAD.IADD R28, R28, 0x1, -R25 ;  /* 0x000000011c1c7824 */ /* 0x000fe200078e0a19 */
[----:B------:R-:W-:Y:S01]  /*2920*/  SHF.R.S32.HI R15, RZ, 0x1f, R14 ;  /* 0x0000001fff0f7819 */ /* 0x000fe2000001140e */
[----:B------:R-:W-:Y:S01]  /*2930*/  IMAD.MOV.U32 R26, RZ, RZ, -0x1 ;  /* 0xffffffffff1a7424 */ /* 0x000fe200078e00ff */
[----:B------:R-:W-:Y:S01]  /*2940*/  LOP3.LUT R33, R30, R11, R10, 0xfe, !PT ;  /* 0x0000000b1e217212 */ /* 0x000fe200078efe0a */
[----:B------:R-:W-:-:S04]  /*2950*/  IMAD.WIDE.U32 R8, R73, UR10, R14 ;  /* 0x0000000a49087c25 */ /* 0x000fc8000f8e000e */
[----:B------:R-:W-:Y:S01]  /*2960*/  IMAD.IADD R9, R9, 0x1, R29 ;  /* 0x0000000109097824 */ /* 0x000fe200078e021d */
[----:B------:R-:W-:Y:S06]  /*2970*/  @P0 BRA `(.L_x_37) ;  /* 0x0000002400940947 */ /* 0x000fec0003800000 */
[----:B------:R-:W0:Y:S01]  /*2980*/  LDC.64 R24, c[0x0][0x5c8] ;  /* 0x00017200ff187b82 */ /* 0x000e220000000a00 */
[----:B------:R-:W-:Y:S01]  /*2990*/  ULDC.64 UR6, c[0x0][0x5c0] ;  /* 0x0001700000067ab9 */ /* 0x000fe20000000a00 */
[----:B------:R-:W-:Y:S01]  /*29a0*/  BSSY B0, `(.L_x_37) ;  /* 0x0000262000007945 */ /* 0x000fe20003800000 */
[-C--:B0-----:R-:W-:Y:S02]  /*29b0*/  IMAD R10, R31, R24.reuse, RZ ;  /* 0x000000181f0a7224 */ /* 0x081fe400078e02ff */
[----:B------:R-:W-:-:S04]  /*29c0*/  IMAD.WIDE.U32 R8, R33, R24, R8 ;  /* 0x0000001821087225 */ /* 0x000fc800078e0008 */
[----:B------:R-:W-:Y:S01]  /*29d0*/  IMAD R11, R33, R25, R10 ;  /* 0x00000019210b7224 */ /* 0x000fe200078e020a */
[----:B------:R-:W-:Y:S02]  /*29e0*/  LEA R10, P0, R24, R8, 0x3 ;  /* 0x00000008180a7211 */ /* 0x000fe400078018ff */
[----:B------:R-:W-:Y:S01]  /*29f0*/  IADD3 R8, P1, R8, UR6, RZ ;  /* 0x0000000608087c10 */ /* 0x000fe2000ff3e0ff */
[----:B------:R-:W-:Y:S01]  /*2a00*/  IMAD.IADD R9, R9, 0x1, R11 ;  /* 0x0000000109097824 */ /* 0x000fe200078e020b */
[----:B------:R-:W-:-:S04]  /*2a10*/  IADD3 R10, P2, R10, UR6, RZ ;  /* 0x000000060a0a7c10 */ /* 0x000fc8000ff5e0ff */
[----:B------:R-:W-:Y:S02]  /*2a20*/  LEA.HI.X R11, R24, R9, R25, 0x3, P0 ;  /* 0x00000009180b7211 */ /* 0x000fe400000f1c19 */
[----:B----45:R-:W-:Y:S02]  /*2a30*/  FSETP.NEU.AND P0, PT, R12, RZ, PT ;  /* 0x000000ff0c00720b */ /* 0x030fe40003f0d000 */
[----:B------:R-:W-:Y:S02]  /*2a40*/  IADD3.X R9, R9, UR7, RZ, P1, !PT ;  /* 0x0000000709097c10 */ /* 0x000fe40008ffe4ff */
[----:B------:R-:W-:-:S09]  /*2a50*/  IADD3.X R11, R11, UR7, RZ, P2, !PT ;  /* 0x000000070b0b7c10 */ /* 0x000fd200097fe4ff */
[----:B------:R-:W-:Y:S05]  /*2a60*/  @!P0 BRA `(.L_x_38) ;  /* 0x0000001c00148947 */ /* 0x000fea0003800000 */
[----:B------:R-:W-:Y:S01]  /*2a70*/  ULDC.64 UR6, c[0x0][0x5b8] ;  /* 0x00016e0000067ab9 */ /* 0x000fe20000000a00 */
[----:B------:R-:W-:Y:S01]  /*2a80*/  ISETP.GE.AND P0, PT, R28, 0x1, PT ;  /* 0x000000011c00780c */ /* 0x000fe20003f06270 */
[----:B------:R-:W-:Y:S01]  /*2a90*/  IMAD R32, R32, UR6, RZ ;  /* 0x0000000620207c24 */ /* 0x000fe2000f8e02ff */
[----:B------:R-:W-:Y:S01]  /*2aa0*/  ULDC.64 UR10, c[0x0][0x5a8] ;  /* 0x00016a00000a7ab9 */ /* 0x000fe20000000a00 */
[----:B------:R-:W-:Y:S01]  /*2ab0*/  IMAD.WIDE.U32 R24, R73, UR6, R14 ;  /* 0x0000000649187c25 */ /* 0x000fe2000f8e000e */
[----:B------:R-:W-:Y:S01]  /*2ac0*/  ISETP.LT.OR P3, PT, R27, 0x1, !P0 ;  /* 0x000000011b00780c */ /* 0x000fe20004761670 */
[----:B------:R-:W-:Y:S02]  /*2ad0*/  BSSY B1, `(.L_x_39) ;  /* 0x000000c000017945 */ /* 0x000fe40003800000 */
[----:B------:R-:W-:Y:S01]  /*2ae0*/  IMAD R73, R73, UR7, R32 ;  /* 0x0000000749497c24 */ /* 0x000fe2000f8e0220 */
[----:B------:R-:W-:Y:S02]  /*2af0*/  ULDC.64 UR6, c[0x0][0x5b0] ;  /* 0x00016c0000067ab9 */ /* 0x000fe40000000a00 */
[----:B------:R-:W-:-:S02]  /*2b00*/  IMAD R29, R31, UR6, RZ ;  /* 0x000000061f1d7c24 */ /* 0x000fc4000f8e02ff */
[----:B------:R-:W-:Y:S02]  /*2b10*/  IMAD.IADD R25, R25, 0x1, R73 ;  /* 0x0000000119197824 */ /* 0x000fe400078e0249 */
[C---:B------:R-:W-:Y:S02]  /*2b20*/  IMAD R29, R33.reuse, UR7, R29 ;  /* 0x00000007211d7c24 */ /* 0x040fe4000f8e021d */
[----:B------:R-:W-:-:S03]  /*2b30*/  IMAD.WIDE.U32 R14, R33, UR6, R24 ;  /* 0x00000006210e7c25 */ /* 0x000fc6000f8e0018 */
[----:B------:R-:W-:-:S04]  /*2b40*/  IADD3 R14, P1, R14, UR10, RZ ;  /* 0x0000000a0e0e7c10 */ /* 0x000fc8000ff3e0ff */
[--C-:B------:R-:W-:Y:S02]  /*2b50*/  IADD3.X R15, R15, UR11, R29.reuse, P1, !PT ;  /* 0x0000000b0f0f7c10 */ /* 0x100fe40008ffe41d */
[----:B------:R-:W-:Y:S01]  /*2b60*/  PRMT R29, RZ, 0x7610, R29 ;  /* 0x00007610ff1d7816 */ /* 0x000fe2000000001d */
[----:B------:R-:W-:Y:S06]  /*2b70*/  @P3 BRA `(.L_x_40) ;  /* 0x0000000000043947 */ /* 0x000fec0003800000 */
[----:B------:R0:W5:Y:S02]  /*2b80*/  LDG.E.U8 R29, desc[UR16][R14.64] ;  /* 0x000000100e1d7981 */ /* 0x000164000c1e1100 */
.L_x_40:
[----:B------:R-:W-:Y:S05]  /*2b90*/  BSYNC B1 ;  /* 0x0000000000017941 */ /* 0x000fea0003800000 */
.L_x_39:
[----:B-----5:R-:W-:Y:S01]  /*2ba0*/  LOP3.LUT R29, R29, 0xff, RZ, 0xc0, !PT ;  /* 0x000000ff1d1d7812 */ /* 0x020fe200078ec0ff */
[----:B------:R-:W-:Y:S01]  /*2bb0*/  BSSY B1, `(.L_x_41) ;  /* 0x000000c000017945 */ /* 0x000fe20003800000 */
[----:B------:R-:W-:Y:S02]  /*2bc0*/  ISETP.GE.AND P1, PT, R28, 0x2, PT ;  /* 0x000000021c00780c */ /* 0x000fe40003f26270 */
[----:B------:R-:W-:Y:S02]  /*2bd0*/  F2FP.F16.E5M2.UNPACK_B R29, R29 ;  /* 0x0000001dff1d723e */ /* 0x000fe400020004ff */
[----:B------:R-:W-:-:S03]  /*2be0*/  ISETP.LT.OR P2, PT, R27, 0x1, !P1 ;  /* 0x000000011b00780c */ /* 0x000fc60004f41670 */
[----:B------:R-:W-:-:S05]  /*2bf0*/  HADD2.F32 R29, -RZ, R29.H0_H0 ;  /* 0x2000001dff1d7230 */ /* 0x000fca0000004100 */
[----:B------:R-:W-:Y:S01]  /*2c00*/  FMUL R32, R29, R12 ;  /* 0x0000000c1d207220 */ /* 0x000fe20000400000 */
[----:B------:R-:W-:-:S03]  /*2c10*/  PRMT R29, RZ, 0x7610, R29 ;  /* 0x00007610ff1d7816 */ /* 0x000fc6000000001d */
[----:B--2---:R-:W-:-:S05]  /*2c20*/  FFMA R32, R79, R7, R32 ;  /* 0x000000074f207223 */ /* 0x004fca0000000020 */
[----:B------:R-:W-:-:S05]  /*2c30*/  F2FP.SATFINITE.E5M2.F32.PACK_AB_MERGE_C R35, RZ, R32, RZ ;  /* 0x00000020ff23723e */ /* 0x000fca00048060ff */
[----:B------:R1:W-:Y:S01]  /*2c40*/  @!P3 STG.E.U8 desc[UR16][R8.64], R35 ;  /* 0x000000230800b986 */ /* 0x0003e2000c101110 */
[----:B------:R-:W-:Y:S05]  /*2c50*/  @P2 BRA `(.L_x_42) ;  /* 0x0000000000042947 */ /* 0x000fea0003800000 */
[----:B------:R2:W5:Y:S02]  /*2c60*/  LDG.E.U8 R29, desc[UR16][R14.64+0x1] ;  /* 0x000001100e1d7981 */ /* 0x000564000c1e1100 */
.L_x_42:
[----:B------:R-:W-:Y:S05]  /*2c70*/  BSYNC B1 ;  /* 0x0000000000017941 */ /* 0x000fea0003800000 */
.L_x_41:
[----:B-----5:R-:W-:Y:S01]  /*2c80*/  LOP3.LUT R29, R29, 0xff, RZ, 0xc0, !PT ;  /* 0x000000ff1d1d7812 */ /* 0x020fe200078ec0ff */
[----:B------:R-:W-:Y:S01]  /*2c90*/  BSSY B1, `(.L_x_43) ;  /* 0x0000012000017945 */ /* 0x000fe20003800000 */
[----:B------:R-:W-:Y:S02]  /*2ca0*/  IADD3 R33, P3, R33, 0x8, RZ ;  /* 0x0000000821217810 */ /* 0x000fe40007f7e0ff */
[----:B------:R-:W-:Y:S02]  /*2cb0*/  F2FP.F16.E5M2.UNPACK_B R29, R29 ;  /* 0x0000001dff1d723e */ /* 0x000fe400020004ff */
[----:B------:R-:W-:Y:S01]  /*2cc0*/  ISETP.LT.OR P0, PT, R27, 0x9, !P0 ;  /* 0x000000091b00780c */ /* 0x000fe20004701670 */
[----:B------:R-:W-:Y:S02]  /*2cd0*/  IMAD.X R30, RZ, RZ, R31, P3 ;  /* 0x000000ffff1e7224 */ /* 0x000fe400018e061f */
[----:B------:R-:W-:Y:S02]  /*2ce0*/  HADD2.F32 R29, -RZ, R29.H0_H0 ;  /* 0x2000001dff1d7230 */ /* 0x000fe40000004100 */
[----:B------:R-:W-:-:S02]  /*2cf0*/  IMAD R30, R30, UR6, RZ ;  /* 0x000000061e1e7c24 */ /* 0x000fc4000f8e02ff */
[----:B------:R-:W-:-:S04]  /*2d00*/  IMAD.WIDE.U32 R24, R33, UR6, R24 ;  /* 0x0000000621187c25 */ /* 0x000fc8000f8e0018 */
[----:B------:R-:W-:Y:S01]  /*2d10*/  FMUL R29, R29, R12 ;  /* 0x0000000c1d1d7220 */ /* 0x000fe20000400000 */
[----:B------:R-:W-:-:S03]  /*2d20*/  IMAD R33, R33, UR7, R30 ;  /* 0x0000000721217c24 */ /* 0x000fc6000f8e021e */
[----:B------:R-:W-:Y:S01]  /*2d30*/  FFMA R29, R80, R7, R29 ;  /* 0x00000007501d7223 */ /* 0x000fe2000000001d */
[----:B------:R-:W-:-:S04]  /*2d40*/  IADD3 R24, P3, R24, UR10, RZ ;  /* 0x0000000a18187c10 */ /* 0x000fc8000ff7e0ff */
[----:B------:R-:W-:Y:S02]  /*2d50*/  F2FP.SATFINITE.E5M2.F32.PACK_AB_MERGE_C R31, RZ, R29, RZ ;  /* 0x0000001dff1f723e */ /* 0x000fe400048060ff */
[----:B------:R-:W-:Y:S02]  /*2d60*/  IADD3.X R25, R25, UR11, R33, P3, !PT ;  /* 0x0000000b19197c10 */ /* 0x000fe40009ffe421 */
[----:B------:R-:W-:Y:S01]  /*2d70*/  PRMT R29, RZ, 0x7610, R29 ;  /* 0x00007610ff1d7816 */ /* 0x000fe2000000001d */
[----:B------:R3:W-:Y:S01]  /*2d80*/  @!P2 STG.E.U8 desc[UR16][R8.64+0x1], R31 ;  /* 0x0000011f0800a986 */ /* 0x0007e2000c101110 */
[----:B------:R-:W-:Y:S05]  /*2d90*/  @P0 BRA `(.L_x_44) ;  /* 0x0000000000040947 */ /* 0x000fea0003800000 */
[----:B------:R4:W5:Y:S02]  /*2da0*/  LDG.E.U8 R29, desc[UR16][R24.64] ;  /* 0x00000010181d7981 */ /* 0x000964000c1e1100 */
.L_x_44:
[----:B------:R-:W-:Y:S05]  /*2db0*/  BSYNC B1 ;  /* 0x0000000000017941 */ /* 0x000fea0003800000 */
.L_x_43:
[----:B-----5:R-:W-:Y:S01]  /*2dc0*/  LOP3.LUT R29, R29, 0xff, RZ, 0xc0, !PT ;  /* 0x000000ff1d1d7812 */ /* 0x020fe200078ec0ff */
[----:B------:R-:W-:Y:S01]  /*2dd0*/  BSSY B1, `(.L_x_45) ;  /* 0x000000b000017945 */ /* 0x000fe20003800000 */
[----:B------:R-:W-:Y:S02]  /*2de0*/  ISETP.LT.OR P1, PT, R27, 0x9, !P1 ;  /* 0x000000091b00780c */ /* 0x000fe40004f21670 */
[----:B------:R-:W-:-:S05]  /*2df0*/  F2FP.F16.E5M2.UNPACK_B R29, R29 ;  /* 0x0000001dff1d723e */ /* 0x000fca00020004ff */
[----:B------:R-:W-:-:S05]  /*2e00*/  HADD2.F32 R29, -RZ, R29.H0_H0 ;  /* 0x2000001dff1d7230 */ /* 0x000fca0000004100 */
[----:B------:R-:W-:Y:S01]  /*2e10*/  FMUL R30, R29, R12 ;  /* 0x0000000c1d1e7220 */ /* 0x000fe20000400000 */
[----:B------:R-:W-:-:S03]  /*2e20*/  PRMT R29, RZ, 0x7610, R29 ;  /* 0x00007610ff1d7816 */ /* 0x000fc6000000001d */
[----:B------:R-:W-:-:S05]  /*2e30*/  FFMA R30, R77, R7, R30 ;  /* 0x000000074d1e7223 */ /* 0x000fca000000001e */
[----:B---3--:R-:W-:-:S05]  /*2e40*/  F2FP.SATFINITE.E5M2.F32.PACK_AB_MERGE_C R31, RZ, R30, RZ ;  /* 0x0000001eff1f723e */ /* 0x008fca00048060ff */
[----:B------:R3:W-:Y:S01]  /*2e50*/  @!P0 STG.E.U8 desc[UR16][R10.64], R31 ;  /* 0x0000001f0a008986 */ /* 0x0007e2000c101110 */
[----:B------:R-:W-:Y:S05]  /*2e60*/  @P1 BRA `(.L_x_46) ;  /* 0x0000000000041947 */ /* 0x000fea0003800000 */
[----:B------:R0:W5:Y:S02]  /*2e70*/  LDG.E.U8 R29, desc[UR16][R24.64+0x1] ;  /* 0x00000110181d7981 */ /* 0x000164000c1e1100 */
.L_x_46:
[----:B------:R-:W-:Y:S05]  /*2e80*/  BSYNC B1 ;  /* 0x0000000000017941 */ /* 0x000fea0003800000 */
.L_x_45:
[----:B-----5:R-:W-:Y:S01]  /*2e90*/  LOP3.LUT R29, R29, 0xff, RZ, 0xc0, !PT ;  /* 0x000000ff1d1d7812 */ /* 0x020fe200078ec0ff */
[----:B------:R-:W-:Y:S01]  /*2ea0*/  BSSY B1, `(.L_x_47) ;  /* 0x000000c000017945 */ /* 0x000fe20003800000 */
[----:B------:R-:W-:Y:S02]  /*2eb0*/  ISETP.GE.AND P0, PT, R28, 0x9, PT ;  /* 0x000000091c00780c */ /* 0x000fe40003f06270 */
[----:B------:R-:W-:Y:S02]  /*2ec0*/  F2FP.F16.E5M2.UNPACK_B R29, R29 ;  /* 0x0000001dff1d723e */ /* 0x000fe400020004ff */
[----:B------:R-:W-:-:S03]  /*2ed0*/  ISETP.LT.OR P2, PT, R27, 0x1, !P0 ;  /* 0x000000011b00780c */ /* 0x000fc60004741670 */
[----:B------:R-:W-:-:S05]  /*2ee0*/  HADD2.F32 R29, -RZ, R29.H0_H0 ;  /* 0x2000001dff1d7230 */ /* 0x000fca0000004100 */
[----:B------:R-:W-:-:S04]  /*2ef0*/  FMUL R29, R29, R12 ;  /* 0x0000000c1d1d7220 */ /* 0x000fc80000400000 */
[----:B------:R-:W-:-:S05]  /*2f00*/  FFMA R29, R78, R7, R29 ;  /* 0x000000074e1d7223 */ /* 0x000fca000000001d */
[----:B---3--:R-:W-:Y:S02]  /*2f10*/  F2FP.SATFINITE.E5M2.F32.PACK_AB_MERGE_C R31, RZ, R29, RZ ;  /* 0x0000001dff1f723e */ /* 0x008fe400048060ff */
[----:B------:R-:W-:-:S03]  /*2f20*/  PRMT R29, RZ, 0x7610, R29 ;  /* 0x00007610ff1d7816 */ /* 0x000fc6000000001d */
[----:B------:R3:W-:Y:S01]  /*2f30*/  @!P1 STG.E.U8 desc[UR16][R10.64+0x1], R31 ;  /* 0x0000011f0a009986 */ /* 0x0007e2000c101110 */
[----:B------:R-:W-:Y:S05]  /*2f40*/  @P2 BRA `(.L_x_48) ;  /* 0x0000000000042947 */ /* 0x000fea0003800000 */
[----:B------:R0:W5:Y:S02]  /*2f50*/  LDG.E.U8 R29, desc[UR16][R14.64+0x8] ;  /* 0x000008100e1d7981 */ /* 0x000164000c1e1100 */
.L_x_48:
[----:B------:R-:W-:Y:S05]  /*2f60*/  BSYNC B1 ;  /* 0x0000000000017941 */ /* 0x000fea0003800000 */
.L_x_47:
        /* <DEDUP_REMOVED lines=13> */
.L_x_50:
[----:B------:R-:W-:Y:S05]  /*3040*/  BSYNC B1 ;  /* 0x0000000000017941 */ /* 0x000fea0003800000 */
.L_x_49:
[----:B-----5:R-:W-:Y:S01]  /*3050*/  LOP3.LUT R29, R29, 0xff, RZ, 0xc0, !PT ;  /* 0x000000ff1d1d7812 */ /* 0x020fe200078ec0ff */
[----:B------:R-:W-:Y:S01]  /*3060*/  BSSY B1, `(.L_x_51) ;  /* 0x000000b000017945 */ /* 0x000fe20003800000 */
[----:B------:R-:W-:Y:S02]  /*3070*/  ISETP.LT.OR P0, PT, R27, 0x9, !P0 ;  /* 0x000000091b00780c */ /* 0x000fe40004701670 */
[----:B------:R-:W-:-:S05]  /*3080*/  F2FP.F16.E5M2.UNPACK_B R29, R29 ;  /* 0x0000001dff1d723e */ /* 0x000fca00020004ff */
        /* <DEDUP_REMOVED lines=8> */
.L_x_52:
[----:B------:R-:W-:Y:S05]  /*3110*/  BSYNC B1 ;  /* 0x0000000000017941 */ /* 0x000fea0003800000 */
.L_x_51:
        /* <DEDUP_REMOVED lines=12> */
.L_x_54:
[----:B------:R-:W-:Y:S05]  /*31e0*/  BSYNC B1 ;  /* 0x0000000000017941 */ /* 0x000fea0003800000 */
.L_x_53:
        /* <DEDUP_REMOVED lines=13> */
.L_x_56:
[----:B------:R-:W-:Y:S05]  /*32c0*/  BSYNC B1 ;  /* 0x0000000000017941 */ /* 0x000fea0003800000 */
.L_x_55:
        /* <DEDUP_REMOVED lines=13> */
.L_x_58:
[----:B------:R-:W-:Y:S05]  /*33a0*/  BSYNC B1 ;  /* 0x0000000000017941 */ /* 0x000fea0003800000 */
.L_x_57:
        /* <DEDUP_REMOVED lines=12> */
.L_x_60:
[----:B------:R-:W-:Y:S05]  /*3470*/  BSYNC B1 ;  /* 0x0000000000017941 */ /* 0x000fea0003800000 */
.L_x_59:
        /* <DEDUP_REMOVED lines=12> */
.L_x_62:
[----:B------:R-:W-:Y:S05]  /*3540*/  BSYNC B1 ;  /* 0x0000000000017941 */ /* 0x000fea0003800000 */
.L_x_61:
        /* <DEDUP_REMOVED lines=13> */
.L_x_64:
[----:B------:R-:W-:Y:S05]  /*3620*/  BSYNC B1 ;  /* 0x0000000000017941 */ /* 0x000fea0003800000 */
.L_x_63:
        /* <DEDUP_REMOVED lines=13> */
.L_x_66:
[----:B------:R-:W-:Y:S05]  /*3700*/  BSYNC B1 ;  /* 0x0000000000017941 */ /* 0x000fea0003800000 */
.L_x_65:
        /* <DEDUP_REMOVED lines=12> */
.L_x_68:
[----:B------:R-:W-:Y:S05]  /*37d0*/  BSYNC B1 ;  /* 0x0000000000017941 */ /* 0x000fea0003800000 */
.L_x_67:
        /* <DEDUP_REMOVED lines=12> */
.L_x_70:
[----:B------:R-:W-:Y:S05]  /*38a0*/  BSYNC B1 ;  /* 0x0000000000017941 */ /* 0x000fea0003800000 */
.L_x_69:
        /* <DEDUP_REMOVED lines=13> */
.L_x_72:
[----:B------:R-:W-:Y:S05]  /*3980*/  BSYNC B1 ;  /* 0x0000000000017941 */ /* 0x000fea0003800000 */
.L_x_71:
        /* <DEDUP_REMOVED lines=13> */
.L_x_74:
[----:B------:R-:W-:Y:S05]  /*3a60*/  BSYNC B1 ;  /* 0x0000000000017941 */ /* 0x000fea0003800000 */
.L_x_73:
        /* <DEDUP_REMOVED lines=12> */
.L_x_76:
[----:B------:R-:W-:Y:S05]  /*3b30*/  BSYNC B1 ;  /* 0x0000000000017941 */ /* 0x000fea0003800000 */
.L_x_75:
        /* <DEDUP_REMOVED lines=12> */
.L_x_78:
[----:B------:R-:W-:Y:S05]  /*3c00*/  BSYNC B1 ;  /* 0x0000000000017941 */ /* 0x000fea0003800000 */
.L_x_77:
        /* <DEDUP_REMOVED lines=13> */
.L_x_80:
[----:B------:R-:W-:Y:S05]  /*3ce0*/  BSYNC B1 ;  /* 0x0000000000017941 */ /* 0x000fea0003800000 */
.L_x_79:
        /* <DEDUP_REMOVED lines=13> */
.L_x_82:
[----:B------:R-:W-:Y:S05]  /*3dc0*/  BSYNC B1 ;  /* 0x0000000000017941 */ /* 0x000fea0003800000 */
.L_x_81:
        /* <DEDUP_REMOVED lines=12> */
.L_x_84:
[----:B------:R-:W-:Y:S05]  /*3e90*/  BSYNC B1 ;  /* 0x0000000000017941 */ /* 0x000fea0003800000 */
.L_x_83:
[----:B-----5:R-:W-:Y:S01]  /*3ea0*/  LOP3.LUT R29, R29, 0xff, RZ, 0xc0, !PT ;  /* 0x000000ff1d1d7812 */ /* 0x020fe200078ec0ff */
[----:B------:R-:W-:Y:S01]  /*3eb0*/  BSSY B1, `(.L_x_85) ;  /* 0x000000b000017945 */ /* 0x000fe20003800000 */
[----:B------:R-:W-:Y:S02]  /*3ec0*/  ISETP.LT.OR P1, PT, R27, 0x9, !P1 ;  /* 0x000000091b00780c */ /* 0x000fe40004f21670 */
[----:B------:R-:W-:-:S05]  /*3ed0*/  F2FP.F16.E5M2.UNPACK_B R29, R29 ;  /* 0x0000001dff1d723e */ /* 0x000fca00020004ff */
[----:B------:R-:W-:-:S05]  /*3ee0*/  HADD2.F32 R29, -RZ, R29.H0_H0 ;  /* 0x2000001dff1d7230 */ /* 0x000fca0000004100 */
[----:B------:R-:W-:-:S04]  /*3ef0*/  FMUL R30, R29, R12 ;  /* 0x0000000c1d1e7220 */ /* 0x000fc80000400000 */
[----:B------:R-:W-:Y:S01]  /*3f00*/  FFMA R30, R23, R7, R30 ;  /* 0x00000007171e7223 */ /* 0x000fe2000000001e */
[----:B------:R-:W-:-:S04]  /*3f10*/  PRMT R23, RZ, 0x7610, R23 ;  /* 0x00007610ff177816 */ /* 0x000fc80000000017 */
[----:B------:R-:W-:-:S05]  /*3f20*/  F2FP.SATFINITE.E5M2.F32.PACK_AB_MERGE_C R29, RZ, R30, RZ ;  /* 0x0000001eff1d723e */ /* 0x000fca00048060ff */
[----:B------:R0:W-:Y:S01]  /*3f30*/  @!P0 STG.E.U8 desc[UR16][R10.64+0x28], R29 ;  /* 0x0000281d0a008986 */ /* 0x0001e2000c101110 */
[----:B------:R-:W-:Y:S05]  /*3f40*/  @P1 BRA `(.L_x_86) ;  /* 0x0000000000041947 */ /* 0x000fea0003800000 */
[----:B------:R0:W5:Y:S02]  /*3f50*/  LDG.E.U8 R23, desc[UR16][R24.64+0x29] ;  /* 0x0000291018177981 */ /* 0x000164000c1e1100 */
.L_x_86:
[----:B------:R-:W-:Y:S05]  /*3f60*/  BSYNC B1 ;  /* 0x0000000000017941 */ /* 0x000fea0003800000 */
.L_x_85:
        /* <DEDUP_REMOVED lines=8> */
[----:B0-----:R-:W-:Y:S02]  /*3ff0*/  F2FP.SATFINITE.E5M2.F32.PACK_AB_MERGE_C R29, RZ, R23, RZ ;  /* 0x00000017ff1d723e */ /* 0x001fe400048060ff */
[----:B------:R-:W-:-:S03]  /*4000*/  PRMT R23, RZ, 0x7610, R23 ;  /* 0x00007610ff177816 */ /* 0x000fc60000000017 */
[----:B------:R0:W-:Y:S01]  /*4010*/  @!P1 STG.E.U8 desc[UR16][R10.64+0x29], R29 ;  /* 0x0000291d0a009986 */ /* 0x0001e2000c101110 */
[----:B------:R-:W-:Y:S05]  /*4020*/  @P2 BRA `(.L_x_88) ;  /* 0x0000000000042947 */ /* 0x000fea0003800000 */
[----:B------:R0:W5:Y:S02]  /*4030*/  LDG.E.U8 R23, desc[UR16][R14.64+0x30] ;  /* 0x000030100e177981 */ /* 0x000164000c1e1100 */
.L_x_88:
[----:B------:R-:W-:Y:S05]  /*4040*/  BSYNC B1 ;  /* 0x0000000000017941 */ /* 0x000fea0003800000 */
.L_x_87:
[----:B-----5:R-:W-:Y:S01]  /*4050*/  LOP3.LUT R23, R23, 0xff, RZ, 0xc0, !PT ;  /* 0x000000ff17177812 */ /* 0x020fe200078ec0ff */
[----:B------:R-:W-:Y:S01]  /*4060*/  BSSY B1, `(.L_x_89) ;  /* 0x000000c000017945 */ /* 0x000fe20003800000 */
[----:B------:R-:W-:Y:S02]  /*4070*/  ISETP.GE.AND P1, PT, R28, 0x32, PT ;  /* 0x000000321c00780c */ /* 0x000fe40003f26270 */
[----:B------:R-:W-:Y:S02]  /*4080*/  F2FP.F16.E5M2.UNPACK_B R23, R23 ;  /* 0x00000017ff17723e */ /* 0x000fe400020004ff */
[----:B------:R-:W-:-:S03]  /*4090*/  ISETP.LT.OR P3, PT, R27, 0x1, !P1 ;  /* 0x000000011b00780c */ /* 0x000fc60004f61670 */
        /* <DEDUP_REMOVED lines=8> */
.L_x_90:
[----:B------:R-:W-:Y:S05]  /*4120*/  BSYNC B1 ;  /* 0x0000000000017941 */ /* 0x000fea0003800000 */
.L_x_89:
[----:B-----5:R-:W-:Y:S01]  /*4130*/  LOP3.LUT R21, R21, 0xff, RZ, 0xc0, !PT ;  /* 0x000000ff15157812 */ /* 0x020fe200078ec0ff */
[----:B------:R-:W-:Y:S01]  /*4140*/  BSSY B1, `(.L_x_91) ;  /* 0x000000b000017945 */ /* 0x000fe20003800000 */
[----:B------:R-:W-:Y:S02]  /*4150*/  ISETP.LT.OR P0, PT, R27, 0x9, !P0 ;  /* 0x000000091b00780c */ /* 0x000fe40004701670 */
[----:B------:R-:W-:-:S05]  /*4160*/  F2FP.F16.E5M2.UNPACK_B R21, R21 ;  /* 0x00000015ff15723e */ /* 0x000fca00020004ff */
        /* <DEDUP_REMOVED lines=8> */
.L_x_92:
[----:B------:R-:W-:Y:S05]  /*41f0*/  BSYNC B1 ;  /* 0x0000000000017941 */ /* 0x000fea0003800000 */
.L_x_91:
        /* <DEDUP_REMOVED lines=12> */
.L_x_94:
[----:B------:R-:W-:Y:S05]  /*42c0*/  BSYNC B1 ;  /* 0x0000000000017941 */ /* 0x000fea0003800000 */
.L_x_93:
        /* <DEDUP_REMOVED lines=13> */
.L_x_96:
[----:B------:R-:W-:Y:S05]  /*43a0*/  BSYNC B1 ;  /* 0x0000000000017941 */ /* 0x000fea0003800000 */
.L_x_95:
        /* <DEDUP_REMOVED lines=13> */
.L_x_98:
[----:B------:R-:W-:Y:S05]  /*4480*/  BSYNC B1 ;  /* 0x0000000000017941 */ /* 0x000fea0003800000 */
.L_x_97:
[----:B-----5:R-:W-:Y:S01]  /*4490*/  LOP3.LUT R17, R17, 0xff, RZ, 0xc0, !PT ;  /* 0x000000ff11117812 */ /* 0x020fe200078ec0ff */
[----:B------:R-:W-:Y:S01]  /*44a0*/  BSSY B1, `(.L_x_99) ;  /* 0x000000b000017945 */ /* 0x000fe20003800000 */
[----:B------:R-:W-:Y:S02]  /*44b0*/  ISETP.LT.OR P0, PT, R27, 0x9, !P0 ;  /* 0x000000091b00780c */ /* 0x000fe40004701670 */
[----:B------:R-:W-:Y:S02]  /*44c0*/  F2FP.F16.E5M2.UNPACK_B R17, R17 ;  /* 0x00000011ff11723e */ /* 0x000fe400020004ff */
[----:B0-2---:R-:W-:-:S03]  /*44d0*/  PRMT R14, RZ, 0x7610, R14 ;  /* 0x00007610ff0e7816 */ /* 0x005fc6000000000e */
[----:B------:R-:W-:-:S05]  /*44e0*/  HADD2.F32 R17, -RZ, R17.H0_H0 ;  /* 0x20000011ff117230 */ /* 0x000fca0000004100 */
[----:B------:R-:W-:-:S04]  /*44f0*/  FMUL R17, R17, R12 ;  /* 0x0000000c11117220 */ /* 0x000fc80000400000 */
[----:B------:R-:W-:-:S05]  /*4500*/  FFMA R17, R18, R7, R17 ;  /* 0x0000000712117223 */ /* 0x000fca0000000011 */
[----:B------:R-:W-:-:S05]  /*4510*/  F2FP.SATFINITE.E5M2.F32.PACK_AB_MERGE_C R17, RZ, R17, RZ ;  /* 0x00000011ff11723e */ /* 0x000fca00048060ff */
[----:B------:R0:W-:Y:S01]  /*4520*/  @!P3 STG.E.U8 desc[UR16][R8.64+0x39], R17 ;  /* 0x000039110800b986 */ /* 0x0001e2000c101110 */
[----:B------:R-:W-:Y:S05]  /*4530*/  @P0 BRA `(.L_x_100) ;  /* 0x0000000000040947 */ /* 0x000fea0003800000 */
[----:B------:R2:W5:Y:S02]  /*4540*/  LDG.E.U8 R14, desc[UR16][R24.64+0x38] ;  /* 0x00003810180e7981 */ /* 0x000564000c1e1100 */
.L_x_100:
[----:B------:R-:W-:Y:S05]  /*4550*/  BSYNC B1 ;  /* 0x0000000000017941 */ /* 0x000fea0003800000 */
.L_x_99:
[----:B-----5:R-:W-:Y:S01]  /*4560*/  LOP3.LUT R14, R14, 0xff, RZ, 0xc0, !PT ;  /* 0x000000ff0e0e7812 */ /* 0x020fe200078ec0ff */
[----:B------:R-:W-:Y:S01]  /*4570*/  BSSY B1, `(.L_x_101) ;  /* 0x000000b000017945 */ /* 0x000fe20003800000 */
[----:B------:R-:W-:Y:S02]  /*4580*/  ISETP.LT.OR P1, PT, R27, 0x9, !P1 ;  /* 0x000000091b00780c */ /* 0x000fe40004f21670 */
[----:B------:R-:W-:-:S05]  /*4590*/  F2FP.F16.E5M2.UNPACK_B R14, R14 ;  /* 0x0000000eff0e723e */ /* 0x000fca00020004ff */
[----:B01-3--:R-:W-:-:S05]  /*45a0*/  HADD2.F32 R9, -RZ, R14.H0_H0 ;  /* 0x2000000eff097230 */ /* 0x00bfca0000004100 */
[----:B------:R-:W-:-:S04]  /*45b0*/  FMUL R8, R9, R12 ;  /* 0x0000000c09087220 */ /* 0x000fc80000400000 */
[----:B------:R-:W-:-:S05]  /*45c0*/  FFMA R8, R13, R7, R8 ;  /* 0x000000070d087223 */ /* 0x000fca0000000008 */
[----:B------:R-:W-:Y:S02]  /*45d0*/  F2FP.SATFINITE.E5M2.F32.PACK_AB_MERGE_C R9, RZ, R8, RZ ;  /* 0x00000008ff09723e */ /* 0x000fe400048060ff */
[----:B------:R-:W-:-:S03]  /*45e0*/  PRMT R8, RZ, 0x7610, R8 ;  /* 0x00007610ff087816 */ /* 0x000fc60000000008 */
[----:B------:R0:W-:Y:S01]  /*45f0*/  @!P0 STG.E.U8 desc[UR16][R10.64+0x38], R9 ;  /* 0x000038090a008986 */ /* 0x0001e2000c101110 */
[----:B------:R-:W-:Y:S05]  /*4600*/  @P1 BRA `(.L_x_102) ;  /* 0x0000000000041947 */ /* 0x000fea0003800000 */
[----:B------:R1:W5:Y:S02]  /*4610*/  LDG.E.U8 R8, desc[UR16][R24.64+0x39] ;  /* 0x0000391018087981 */ /* 0x000364000c1e1100 */
.L_x_102:
[----:B------:R-:W-:Y:S05]  /*4620*/  BSYNC B1 ;  /* 0x0000000000017941 */ /* 0x000fea0003800000 */
.L_x_101:
[----:B------:R-:W-:Y:S05]  /*4630*/  @P1 BRA `(.L_x_103) ;  /* 0x0000000800601947 */ /* 0x000fea0003800000 */
[----:B-----5:R-:W-:-:S04]  /*4640*/  LOP3.LUT R8, R8, 0xff, RZ, 0xc0, !PT ;  /* 0x000000ff08087812 */ /* 0x020fc800078ec0ff */
[----:B------:R-:W-:-:S05]  /*4650*/  F2FP.F16.E5M2.UNPACK_B R8, R8 ;  /* 0x00000008ff08723e */ /* 0x000fca00020004ff */
[----:B0-----:R-:W-:-:S05]  /*4660*/  HADD2.F32 R9, -RZ, R8.H0_H0 ;  /* 0x20000008ff097230 */ /* 0x001fca0000004100 */
[----:B------:R-:W-:-:S04]  /*4670*/  FMUL R9, R9, R12 ;  /* 0x0000000c09097220 */ /* 0x000fc80000400000 */
[----:B------:R-:W-:-:S05]  /*4680*/  FFMA R9, R16, R7, R9 ;  /* 0x0000000710097223 */ /* 0x000fca0000000009 */
[----:B------:R-:W-:-:S05]  /*4690*/  F2FP.SATFINITE.E5M2.F32.PACK_AB_MERGE_C R9, RZ, R9, RZ ;  /* 0x00000009ff09723e */ /* 0x000fca00048060ff */
[----:B------:R3:W-:Y:S01]  /*46a0*/  STG.E.U8 desc[UR16][R10.64+0x39], R9 ;  /* 0x000039090a007986 */ /* 0x0007e2000c101110 */
[----:B------:R-:W-:Y:S05]  /*46b0*/  BRA `(.L_x_103) ;  /* 0x0000000800407947 */ /* 0x000fea0003800000 */
.L_x_38:
[C---:B------:R-:W-:Y:S01]  /*46c0*/  ISETP.GE.AND P3, PT, R28.reuse, 0x1, PT ;  /* 0x000000011c00780c */ /* 0x040fe20003f66270 */
[-C--:B--2---:R-:W-:Y:S01]  /*46d0*/  FMUL R79, R79, R7.reuse ;  /* 0x000000074f4f7220 */ /* 0x084fe20000400000 */
[----:B------:R-:W-:Y:S01]  /*46e0*/  ISETP.GE.AND P0, PT, R28, 0x2, PT ;  /* 0x000000021c00780c */ /* 0x000fe20003f06270 */
[-C--:B------:R-:W-:Y:S01]  /*46f0*/  FMUL R80, R80, R7.reuse ;  /* 0x0000000750507220 */ /* 0x080fe20000400000 */
[----:B------:R-:W-:Y:S01]  /*4700*/  ISETP.LT.OR P1, PT, R27, 0x1, !P3 ;  /* 0x000000011b00780c */ /* 0x000fe20005f21670 */
[-C--:B------:R-:W-:Y:S01]  /*4710*/  FMUL R77, R77, R7.reuse ;  /* 0x000000074d4d7220 */ /* 0x080fe20000400000 */
[C---:B------:R-:W-:Y:S01]  /*4720*/  ISETP.LT.OR P2, PT, R27.reuse, 0x1, !P0 ;  /* 0x000000011b00780c */ /* 0x040fe20004741670 */
[-C--:B------:R-:W-:Y:S01]  /*4730*/  FMUL R78, R78, R7.reuse ;  /* 0x000000074e4e7220 */ /* 0x080fe20000400000 */
[----:B------:R-:W-:Y:S01]  /*4740*/  ISETP.LT.OR P3, PT, R27, 0x9, !P3 ;  /* 0x000000091b00780c */ /* 0x000fe20005f61670 */
[----:B------:R-:W-:Y:S01]  /*4750*/  FMUL R75, R75, R7 ;  /* 0x000000074b4b7220 */ /* 0x000fe20000400000 */
[----:B------:R-:W-:Y:S01]  /*4760*/  F2FP.SATFINITE.E5M2.F32.PACK_AB_MERGE_C R79, RZ, R79, RZ ;  /* 0x0000004fff4f723e */ /* 0x000fe200048060ff */
[-C--:B------:R-:W-:Y:S01]  /*4770*/  FMUL R76, R76, R7.reuse ;  /* 0x000000074c4c7220 */ /* 0x080fe20000400000 */
[----:B------:R-:W-:Y:S01]  /*4780*/  F2FP.SATFINITE.E5M2.F32.PACK_AB_MERGE_C R15, RZ, R80, RZ ;  /* 0x00000050ff0f723e */ /* 0x000fe200048060ff */
[----:B------:R-:W-:Y:S01]  /*4790*/  FMUL R74, R74, R7 ;  /* 0x000000074a4a7220 */ /* 0x000fe20000400000 */
[----:B------:R-:W-:Y:S01]  /*47a0*/  F2FP.SATFINITE.E5M2.F32.PACK_AB_MERGE_C R77, RZ, R77, RZ ;  /* 0x0000004dff4d723e */ /* 0x000fe200048060ff */
[-C--:B------:R-:W-:Y:S01]  /*47b0*/  FMUL R72, R72, R7.reuse ;  /* 0x0000000748487220 */ /* 0x080fe20000400000 */
[----:B------:R-:W-:Y:S01]  /*47c0*/  ISETP.LT.OR P0, PT, R27, 0x9, !P0 ;  /* 0x000000091b00780c */ /* 0x000fe20004701670 */
[----:B------:R-:W-:Y:S01]  /*47d0*/  @!P1 STG.E.U8 desc[UR16][R8.64], R79 ;  /* 0x0000004f08009986 */ /* 0x000fe2000c101110 */
[C---:B------:R-:W-:Y:S01]  /*47e0*/  ISETP.GE.AND P1, PT, R28.reuse, 0x9, PT ;  /* 0x000000091c00780c */ /* 0x040fe20003f26270 */
[----:B------:R-:W-:Y:S01]  /*47f0*/  FMUL R69, R69, R7 ;  /* 0x0000000745457220 */ /* 0x000fe20000400000 */
[----:B------:R-:W-:Y:S01]  /*4800*/  F2FP.SATFINITE.E5M2.F32.PACK_AB_MERGE_C R75, RZ, R75, RZ ;  /* 0x0000004bff4b723e */ /* 0x000fe200048060ff */
[----:B------:R0:W-:Y:S01]  /*4810*/  @!P2 STG.E.U8 desc[UR16][R8.64+0x1], R15 ;  /* 0x0000010f0800a986 */ /* 0x0001e2000c101110 */
[----:B------:R-:W-:Y:S01]  /*4820*/  ISETP.GE.AND P2, PT, R28, 0xa, PT ;  /* 0x0000000a1c00780c */ /* 0x000fe20003f46270 */
[-C--:B------:R-:W-:Y:S01]  /*4830*/  FMUL R70, R70, R7.reuse ;  /* 0x0000000746467220 */ /* 0x080fe20000400000 */
[----:B------:R-:W-:Y:S01]  /*4840*/  F2FP.SATFINITE.E5M2.F32.PACK_AB_MERGE_C R25, RZ, R76, RZ ;  /* 0x0000004cff19723e */ /* 0x000fe200048060ff */
[----:B------:R-:W-:Y:S01]  /*4850*/  @!P3 STG.E.U8 desc[UR16][R10.64], R77 ;  /* 0x0000004d0a00b986 */ /* 0x000fe2000c101110 */
[C---:B------:R-:W-:Y:S01]  /*4860*/  ISETP.LT.OR P3, PT, R27.reuse, 0x1, !P1 ;  /* 0x000000011b00780c */ /* 0x040fe20004f61670 */
[-C--:B------:R-:W-:Y:S01]  /*4870*/  FMUL R68, R68, R7.reuse ;  /* 0x0000000744447220 */ /* 0x080fe20000400000 */
[----:B------:R-:W-:Y:S01]  /*4880*/  ISETP.LT.OR P5, PT, R27, 0x1, !P2 ;  /* 0x000000011b00780c */ /* 0x000fe200057a1670 */
[-C--:B------:R-:W-:Y:S01]  /*4890*/  FMUL R67, R67, R7.reuse ;  /* 0x0000000743437220 */ /* 0x080fe20000400000 */
[----:B------:R-:W-:Y:S01]  /*48a0*/  ISETP.LT.OR P1, PT, R27, 0x9, !P1 ;  /* 0x000000091b00780c */ /* 0x000fe20004f21670 */
[-C--:B------:R-:W-:Y:S01]  /*48b0*/  FMUL R65, R65, R7.reuse ;  /* 0x0000000741417220 */ /* 0x080fe20000400000 */
[----:B------:R-:W-:Y:S01]  /*48c0*/  F2FP.SATFINITE.E5M2.F32.PACK_AB_MERGE_C R29, RZ, R74, RZ ;  /* 0x0000004aff1d723e */ /* 0x000fe200048060ff */
[-C--:B------:R-:W-:Y:S01]  /*48d0*/  FMUL R66, R66, R7.reuse ;  /* 0x0000000742427220 */ /* 0x080fe20000400000 */
[----:B0-----:R-:W-:Y:S01]  /*48e0*/  F2FP.SATFINITE.E5M2.F32.PACK_AB_MERGE_C R15, RZ, R78, RZ ;  /* 0x0000004eff0f723e */ /* 0x001fe200048060ff */
[-C--:B------:R-:W-:Y:S01]  /*48f0*/  FMUL R64, R64, R7.reuse ;  /* 0x0000000740407220 */ /* 0x080fe20000400000 */
[----:B------:R-:W-:Y:S01]  /*4900*/  ISETP.LT.OR P2, PT, R27, 0x9, !P2 ;  /* 0x000000091b00780c */ /* 0x000fe20005741670 */
[-C--:B------:R-:W-:Y:S01]  /*4910*/  FMUL R63, R63, R7.reuse ;  /* 0x000000073f3f7220 */ /* 0x080fe20000400000 */
[----:B------:R-:W-:Y:S01]  /*4920*/  F2FP.SATFINITE.E5M2.F32.PACK_AB_MERGE_C R31, RZ, R72, RZ ;  /* 0x00000048ff1f723e */ /* 0x000fe200048060ff */
[----:B------:R0:W-:Y:S01]  /*4930*/  @!P0 STG.E.U8 desc[UR16][R10.64+0x1], R15 ;  /* 0x0000010f0a008986 */ /* 0x0001e2000c101110 */
[C---:B------:R-:W-:Y:S01]  /*4940*/  ISETP.GE.AND P0, PT, R28.reuse, 0x11, PT ;  /* 0x000000111c00780c */ /* 0x040fe20003f06270 */
[----:B------:R-:W-:Y:S01]  /*4950*/  FMUL R61, R61, R7 ;  /* 0x000000073d3d7220 */ /* 0x000fe20000400000 */
[----:B------:R-:W-:Y:S01]  /*4960*/  F2FP.SATFINITE.E5M2.F32.PACK_AB_MERGE_C R69, RZ, R69, RZ ;  /* 0x00000045ff45723e */ /* 0x000fe200048060ff */
[----:B------:R-:W-:Y:S01]  /*4970*/  @!P3 STG.E.U8 desc[UR16][R8.64+0x8], R75 ;  /* 0x0000084b0800b986 */ /* 0x000fe2000c101110 */
[----:B------:R-:W-:Y:S01]  /*4980*/  ISETP.GE.AND P3, PT, R28, 0x12, PT ;  /* 0x000000121c00780c */ /* 0x000fe20003f66270 */
[----:B------:R-:W-:Y:S01]  /*4990*/  FMUL R62, R62, R7 ;  /* 0x000000073e3e7220 */ /* 0x000fe20000400000 */
[----:B------:R-:W-:Y:S01]  /*49a0*/  F2FP.SATFINITE.E5M2.F32.PACK_AB_MERGE_C R67, RZ, R67, RZ ;  /* 0x00000043ff43723e */ /* 0x000fe200048060ff */
[----:B------:R1:W-:Y:S01]  /*49b0*/  @!P5 STG.E.U8 desc[UR16][R8.64+0x9], R25 ;  /* 0x000009190800d986 */ /* 0x0003e2000c101110 */
[----:B------:R-:W-:Y:S01]  /*49c0*/  ISETP.LT.OR P5, PT, R27, 0x1, !P3 ;  /* 0x000000011b00780c */ /* 0x000fe20005fa1670 */
[-C--:B------:R-:W-:Y:S01]  /*49d0*/  FMUL R59, R59, R7.reuse ;  /* 0x000000073b3b7220 */ /* 0x080fe20000400000 */
[C---:B------:R-:W-:Y:S01]  /*49e0*/  ISETP.LT.OR P3, PT, R27.reuse, 0x9, !P3 ;  /* 0x000000091b00780c */ /* 0x040fe20005f61670 */
[----:B------:R-:W-:Y:S01]  /*49f0*/  @!P1 STG.E.U8 desc[UR16][R10.64+0x8], R29 ;  /* 0x0000081d0a009986 */ /* 0x000fe2000c101110 */
[----:B------:R-:W-:Y:S01]  /*4a00*/  ISETP.LT.OR P1, PT, R27, 0x1, !P0 ;  /* 0x000000011b00780c */ /* 0x000fe20004721670 */
[-C--:B------:R-:W-:Y:S01]  /*4a10*/  FMUL R60, R60, R7.reuse ;  /* 0x000000073c3c7220 */ /* 0x080fe20000400000 */
[----:B0-----:R-:W-:Y:S01]  /*4a20*/  F2FP.SATFINITE.E5M2.F32.PACK_AB_MERGE_C R15, RZ, R70, RZ ;  /* 0x00000046ff0f723e */ /* 0x001fe200048060ff */
[----:B------:R-:W-:Y:S01]  /*4a30*/  @!P2 STG.E.U8 desc[UR16][R10.64+0x9], R31 ;  /* 0x0000091f0a00a986 */ /* 0x000fe2000c101110 */
[----:B------:R-:W-:Y:S01]  /*4a40*/  ISETP.GE.AND P2, PT, R28, 0x19, PT ;  /* 0x000000191c00780c */ /* 0x000fe20003f46270 */
[-C--:B------:R-:W-:Y:S01]  /*4a50*/  FMUL R57, R57, R7.reuse ;  /* 0x0000000739397220 */ /* 0x080fe20000400000 */
[C---:B------:R-:W-:Y:S01]  /*4a60*/  ISETP.LT.OR P0, PT, R27.reuse, 0x9, !P0 ;  /* 0x000000091b00780c */ /* 0x040fe20004701670 */
[-C--:B------:R-:W-:Y:S01]  /*4a70*/  FMUL R58, R58, R7.reuse ;  /* 0x000000073a3a7220 */ /* 0x080fe20000400000 */
[----:B------:R-:W-:Y:S01]  /*4a80*/  ISETP.LT.OR P6, PT, R27, 0x1, !P2 ;  /* 0x000000011b00780c */ /* 0x000fe200057c1670 */
[----:B------:R0:W-:Y:S01]  /*4a90*/  @!P5 STG.E.U8 desc[UR16][R8.64+0x11], R15 ;  /* 0x0000110f0800d986 */ /* 0x0001e2000c101110 */
[----:B-1----:R-:W-:Y:S01]  /*4aa0*/  F2FP.SATFINITE.E5M2.F32.PACK_AB_MERGE_C R25, RZ, R68, RZ ;  /* 0x00000044ff19723e */ /* 0x002fe200048060ff */
[----:B------:R-:W-:Y:S01]  /*4ab0*/  FMUL R56, R56, R7 ;  /* 0x0000000738387220 */ /* 0x000fe20000400000 */
[----:B------:R-:W-:Y:S01]  /*4ac0*/  F2FP.SATFINITE.E5M2.F32.PACK_AB_MERGE_C R65, RZ, R65, RZ ;  /* 0x00000041ff41723e */ /* 0x000fe200048060ff */
[----:B------:R-:W-:Y:S01]  /*4ad0*/  @!P1 STG.E.U8 desc[UR16][R8.64+0x10], R69 ;  /* 0x0000104508009986 */ /* 0x000fe2000c101110 */
[----:B------:R-:W-:Y:S01]  /*4ae0*/  ISETP.GE.AND P1, PT, R28, 0x1a, PT ;  /* 0x0000001a1c00780c */ /* 0x000fe20003f26270 */
[-C--:B------:R-:W-:Y:S01]  /*4af0*/  FMUL R23, R23, R7.reuse ;  /* 0x0000000717177220 */ /* 0x080fe20000400000 */
[C---:B------:R-:W-:Y:S01]  /*4b00*/  ISETP.LT.OR P2, PT, R27.reuse, 0x9, !P2 ;  /* 0x000000091b00780c */ /* 0x040fe20005741670 */
[----:B------:R1:W-:Y:S01]  /*4b10*/  @!P3 STG.E.U8 desc[UR16][R10.64+0x11], R25 ;  /* 0x000011190a00b986 */ /* 0x0003e2000c101110 */
[----:B------:R-:W-:Y:S01]  /*4b20*/  ISETP.LT.OR P5, PT, R27, 0x1, !P1 ;  /* 0x000000011b00780c */ /* 0x000fe20004fa1670 */
[-C--:B------:R-:W-:Y:S01]  /*4b30*/  FMUL R21, R21, R7.reuse ;  /* 0x0000000715157220 */ /* 0x080fe20000400000 */
[----:B------:R-:W-:Y:S01]  /*4b40*/  ISETP.LT.OR P3, PT, R27, 0x9, !P1 ;  /* 0x000000091b00780c */ /* 0x000fe20004f61670 */
[----:B------:R-:W-:Y:S01]  /*4b50*/  @!P0 STG.E.U8 desc[UR16][R10.64+0x10], R67 ;  /* 0x000010430a008986 */ /* 0x000fe2000c101110 */
[----:B0-----:R-:W-:Y:S01]  /*4b60*/  F2FP.SATFINITE.E5M2.F32.PACK_AB_MERGE_C R15, RZ, R66, RZ ;  /* 0x00000042ff0f723e */ /* 0x001fe200048060ff */
[-C--:B------:R-:W-:Y:S01]  /*4b70*/  FMUL R22, R22, R7.reuse ;  /* 0x0000000716167220 */ /* 0x080fe20000400000 */
[C---:B------:R-:W-:Y:S01]  /*4b80*/  ISETP.GE.AND P0, PT, R28.reuse, 0x21, PT ;  /* 0x000000211c00780c */ /* 0x040fe20003f06270 */
[----:B------:R-:W-:Y:S01]  /*4b90*/  @!P6 STG.E.U8 desc[UR16][R8.64+0x18], R65 ;  /* 0x000018410800e986 */ /* 0x000fe2000c101110 */
[----:B------:R-:W-:Y:S01]  /*4ba0*/  ISETP.GE.AND P1, PT, R28, 0x22, PT ;  /* 0x000000221c00780c */ /* 0x000fe20003f26270 */
[-C--:B------:R-:W-:Y:S01]  /*4bb0*/  FMUL R19, R19, R7.reuse ;  /* 0x0000000713137220 */ /* 0x080fe20000400000 */
[C---:B------:R-:W-:Y:S01]  /*4bc0*/  ISETP.LT.OR P6, PT, R27.reuse, 0x1, !P0 ;  /* 0x000000011b00780c */ /* 0x040fe200047c1670 */
[-C--:B------:R-:W-:Y:S01]  /*4bd0*/  FMUL R20, R20, R7.reuse ;  /* 0x0000000714147220 */ /* 0x080fe20000400000 */
[----:B-1----:R-:W-:Y:S01]  /*4be0*/  F2FP.SATFINITE.E5M2.F32.PACK_AB_MERGE_C R25, RZ, R64, RZ ;  /* 0x00000040ff19723e */ /* 0x002fe200048060ff */
[----:B------:R0:W-:Y:S01]  /*4bf0*/  @!P5 STG.E.U8 desc[UR16][R8.64+0x19], R15 ;  /* 0x0000190f0800d986 */ /* 0x0001e2000c101110 */
[----:B------:R-:W-:Y:S01]  /*4c00*/  ISETP.LT.OR P5, PT, R27, 0x1, !P1 ;  /* 0x000000011b00780c */ /* 0x000fe20004fa1670 */
[----:B------:R-:W-:Y:S01]  /*4c10*/  FMUL R17, R17, R7 ;  /* 0x0000000711117220 */ /* 0x000fe20000400000 */
[----:B------:R-:W-:Y:S01]  /*4c20*/  F2FP.SATFINITE.E5M2.F32.PACK_AB_MERGE_C R63, RZ, R63, RZ ;  /* 0x0000003fff3f723e */ /* 0x000fe200048060ff */
[----:B------:R1:W-:Y:S01]  /*4c30*/  @!P3 STG.E.U8 desc[UR16][R10.64+0x19], R25 ;  /* 0x000019190a00b986 */ /* 0x0003e2000c101110 */
[----:B------:R-:W-:Y:S01]  /*4c40*/  F2FP.SATFINITE.E5M2.F32.PACK_AB_MERGE_C R61, RZ, R61, RZ ;  /* 0x0000003dff3d723e */ /* 0x000fe200048060ff */
[-C--:B------:R-:W-:Y:S01]  /*4c50*/  FMUL R18, R18, R7.reuse ;  /* 0x0000000712127220 */ /* 0x080fe20000400000 */
[----:B------:R-:W-:Y:S01]  /*4c60*/  F2FP.SATFINITE.E5M2.F32.PACK_AB_MERGE_C R29, RZ, R62, RZ ;  /* 0x0000003eff1d723e */ /* 0x000fe200048060ff */
[----:B------:R-:W-:Y:S01]  /*4c70*/  @!P2 STG.E.U8 desc[UR16][R10.64+0x18], R63 ;  /* 0x0000183f0a00a986 */ /* 0x000fe2000c101110 */
[----:B------:R-:W-:Y:S01]  /*4c80*/  ISETP.LT.OR P3, PT, R27, 0x9, !P1 ;  /* 0x000000091b00780c */ /* 0x000fe20004f61670 */
[-C--:B------:R-:W-:Y:S01]  /*4c90*/  FMUL R13, R13, R7.reuse ;  /* 0x000000070d0d7220 */ /* 0x080fe20000400000 */
[----:B------:R-:W-:Y:S01]  /*4ca0*/  ISETP.GE.AND P2, PT, R28, 0x29, PT ;  /* 0x000000291c00780c */ /* 0x000fe20003f46270 */
[----:B------:R-:W-:Y:S01]  /*4cb0*/  @!P6 STG.E.U8 desc[UR16][R8.64+0x20], R61 ;  /* 0x0000203d0800e986 */ /* 0x000fe2000c101110 */
[C---:B------:R-:W-:Y:S01]  /*4cc0*/  ISETP.LT.OR P0, PT, R27.reuse, 0x9, !P0 ;  /* 0x000000091b00780c */ /* 0x040fe20004701670 */
[----:B------:R-:W-:Y:S01]  /*4cd0*/  FMUL R16, R16, R7 ;  /* 0x0000000710107220 */ /* 0x000fe20000400000 */
[----:B------:R-:W-:Y:S01]  /*4ce0*/  ISETP.GE.AND P1, PT, R28, 0x2a, PT ;  /* 0x0000002a1c00780c */ /* 0x000fe20003f26270 */
[----:B------:R-:W-:Y:S01]  /*4cf0*/  @!P5 STG.E.U8 desc[UR16][R8.64+0x21], R29 ;  /* 0x0000211d0800d986 */ /* 0x000fe2000c101110 */
[----:B------:R-:W-:-:S02]  /*4d00*/  ISETP.LT.OR P6, PT, R27, 0x1, !P2 ;  /* 0x000000011b00780c */ /* 0x000fc400057c1670 */
[C---:B------:R-:W-:Y:S02]  /*4d10*/  ISETP.LT.OR P5, PT, R27.reuse, 0x1, !P1 ;  /* 0x000000011b00780c */ /* 0x040fe40004fa1670 */
[----:B------:R-:W-:Y:S02]  /*4d20*/  F2FP.SATFINITE.E5M2.F32.PACK_AB_MERGE_C R59, RZ, R59, RZ ;  /* 0x0000003bff3b723e */ /* 0x000fe400048060ff */
[----:B0-----:R-:W-:Y:S02]  /*4d30*/  F2FP.SATFINITE.E5M2.F32.PACK_AB_MERGE_C R15, RZ, R60, RZ ;  /* 0x0000003cff0f723e */ /* 0x001fe400048060ff */
[----:B------:R-:W-:Y:S01]  /*4d40*/  F2FP.SATFINITE.E5M2.F32.PACK_AB_MERGE_C R57, RZ, R57, RZ ;  /* 0x00000039ff39723e */ /* 0x000fe200048060ff */
[----:B------:R-:W-:Y:S01]  /*4d50*/  @!P0 STG.E.U8 desc[UR16][R10.64+0x20], R59 ;  /* 0x0000203b0a008986 */ /* 0x000fe2000c101110 */
[----:B-1----:R-:W-:Y:S02]  /*4d60*/  F2FP.SATFINITE.E5M2.F32.PACK_AB_MERGE_C R25, RZ, R58, RZ ;  /* 0x0000003aff19723e */ /* 0x002fe400048060ff */
[C---:B------:R-:W-:Y:S01]  /*4d70*/  ISETP.LT.OR P1, PT, R27.reuse, 0x9, !P1 ;  /* 0x000000091b00780c */ /* 0x040fe20004f21670 */
[----:B------:R0:W-:Y:S01]  /*4d80*/  @!P3 STG.E.U8 desc[UR16][R10.64+0x21], R15 ;  /* 0x0000210f0a00b986 */ /* 0x0001e2000c101110 */
[----:B------:R-:W-:-:S02]  /*4d90*/  ISETP.LT.OR P2, PT, R27, 0x9, !P2 ;  /* 0x000000091b00780c */ /* 0x000fc40005741670 */
[C---:B------:R-:W-:Y:S01]  /*4da0*/  ISETP.GE.AND P3, PT, R28.reuse, 0x31, PT ;  /* 0x000000311c00780c */ /* 0x040fe20003f66270 */
[----:B------:R-:W-:Y:S01]  /*4db0*/  @!P6 STG.E.U8 desc[UR16][R8.64+0x28], R57 ;  /* 0x000028390800e986 */ /* 0x000fe2000c101110 */
[----:B------:R-:W-:Y:S02]  /*4dc0*/  ISETP.GE.AND P0, PT, R28, 0x32, PT ;  /* 0x000000321c00780c */ /* 0x000fe40003f06270 */
[----:B------:R-:W-:Y:S01]  /*4dd0*/  F2FP.SATFINITE.E5M2.F32.PACK_AB_MERGE_C R23, RZ, R23, RZ ;  /* 0x00000017ff17723e */ /* 0x000fe200048060ff */
[----:B------:R1:W-:Y:S01]  /*4de0*/  @!P5 STG.E.U8 desc[UR16][R8.64+0x29], R25 ;  /* 0x000029190800d986 */ /* 0x0003e2000c101110 */
[C---:B------:R-:W-:Y:S02]  /*4df0*/  ISETP.LT.OR P5, PT, R27.reuse, 0x1, !P3 ;  /* 0x000000011b00780c */ /* 0x040fe40005fa1670 */
[----:B------:R-:W-:Y:S02]  /*4e00*/  ISETP.LT.OR P6, PT, R27, 0x1, !P0 ;  /* 0x000000011b00780c */ /* 0x000fe400047c1670 */
[----:B0-----:R-:W-:Y:S01]  /*4e10*/  F2FP.SATFINITE.E5M2.F32.PACK_AB_MERGE_C R15, RZ, R56, RZ ;  /* 0x00000038ff0f723e */ /* 0x001fe200048060ff */
[----:B------:R-:W-:Y:S01]  /*4e20*/  @!P2 STG.E.U8 desc[UR16][R10.64+0x28], R23 ;  /* 0x000028170a00a986 */ /* 0x000fe2000c101110 */
[----:B------:R-:W-:-:S02]  /*4e30*/  F2FP.SATFINITE.E5M2.F32.PACK_AB_MERGE_C R21, RZ, R21, RZ ;  /* 0x00000015ff15723e */ /* 0x000fc400048060ff */
[C---:B------:R-:W-:Y:S01]  /*4e40*/  ISETP.GE.AND P2, PT, R28.reuse, 0x3a, PT ;  /* 0x0000003a1c00780c */ /* 0x040fe20003f46270 */
[----:B------:R0:W-:Y:S01]  /*4e50*/  @!P1 STG.E.U8 desc[UR16][R10.64+0x29], R15 ;  /* 0x0000290f0a009986 */ /* 0x0001e2000c101110 */
[C---:B------:R-:W-:Y:S02]  /*4e60*/  ISETP.LT.OR P1, PT, R27.reuse, 0x9, !P3 ;  /* 0x000000091b00780c */ /* 0x040fe40005f21670 */
[----:B-1----:R-:W-:Y:S01]  /*4e70*/  F2FP.SATFINITE.E5M2.F32.PACK_AB_MERGE_C R25, RZ, R22, RZ ;  /* 0x00000016ff19723e */ /* 0x002fe200048060ff */
[----:B------:R1:W-:Y:S01]  /*4e80*/  @!P5 STG.E.U8 desc[UR16][R8.64+0x30], R21 ;  /* 0x000030150800d986 */ /* 0x0003e2000c101110 */
[----:B------:R-:W-:Y:S02]  /*4e90*/  ISETP.GE.AND P3, PT, R28, 0x39, PT ;  /* 0x000000391c00780c */ /* 0x000fe40003f66270 */
[C---:B------:R-:W-:Y:S01]  /*4ea0*/  ISETP.LT.OR P0, PT, R27.reuse, 0x9, !P0 ;  /* 0x000000091b00780c */ /* 0x040fe20004701670 */
[----:B------:R2:W-:Y:S01]  /*4eb0*/  @!P6 STG.E.U8 desc[UR16][R8.64+0x31], R25 ;  /* 0x000031190800e986 */ /* 0x0005e2000c101110 */
[----:B------:R-:W-:-:S02]  /*4ec0*/  ISETP.LT.OR P5, PT, R27, 0x1, !P3 ;  /* 0x000000011b00780c */ /* 0x000fc40005fa1670 */
[C---:B------:R-:W-:Y:S02]  /*4ed0*/  ISETP.LT.OR P6, PT, R27.reuse, 0x1, !P2 ;  /* 0x000000011b00780c */ /* 0x040fe400057c1670 */
[C---:B------:R-:W-:Y:S02]  /*4ee0*/  ISETP.LT.OR P3, PT, R27.reuse, 0x9, !P3 ;  /* 0x000000091b00780c */ /* 0x040fe40005f61670 */
[----:B------:R-:W-:Y:S02]  /*4ef0*/  ISETP.LT.OR P2, PT, R27, 0x9, !P2 ;  /* 0x000000091b00780c */ /* 0x000fe40005741670 */
[----:B------:R-:W-:Y:S02]  /*4f00*/  F2FP.SATFINITE.E5M2.F32.PACK_AB_MERGE_C R19, RZ, R19, RZ ;  /* 0x00000013ff13723e */ /* 0x000fe400048060ff */
[----:B0-----:R-:W-:Y:S02]  /*4f10*/  F2FP.SATFINITE.E5M2.F32.PACK_AB_MERGE_C R15, RZ, R20, RZ ;  /* 0x00000014ff0f723e */ /* 0x001fe400048060ff */
[----:B------:R-:W-:Y:S01]  /*4f20*/  F2FP.SATFINITE.E5M2.F32.PACK_AB_MERGE_C R17, RZ, R17, RZ ;  /* 0x00000011ff11723e */ /* 0x000fe200048060ff */
[----:B------:R2:W-:Y:S01]  /*4f30*/  @!P1 STG.E.U8 desc[UR16][R10.64+0x30], R19 ;  /* 0x000030130a009986 */ /* 0x0005e2000c101110 */
[----:B-1----:R-:W-:-:S02]  /*4f40*/  F2FP.SATFINITE.E5M2.F32.PACK_AB_MERGE_C R21, RZ, R18, RZ ;  /* 0x00000012ff15723e */ /* 0x002fc400048060ff */
[----:B------:R-:W-:Y:S01]  /*4f50*/  F2FP.SATFINITE.E5M2.F32.PACK_AB_MERGE_C R13, RZ, R13, RZ ;  /* 0x0000000dff0d723e */ /* 0x000fe200048060ff */
[----:B------:R2:W-:Y:S01]  /*4f60*/  @!P0 STG.E.U8 desc[UR16][R10.64+0x31], R15 ;  /* 0x0000310f0a008986 */ /* 0x0005e2000c101110 */
[----:B------:R-:W-:-:S03]  /*4f70*/  F2FP.SATFINITE.E5M2.F32.PACK_AB_MERGE_C R23, RZ, R16, RZ ;  /* 0x00000010ff17723e */ /* 0x000fc600048060ff */
[----:B------:R2:W-:Y:S04]  /*4f80*/  @!P5 STG.E.U8 desc[UR16][R8.64+0x38], R17 ;  /* 0x000038110800d986 */ /* 0x0005e8000c101110 */
[----:B------:R2:W-:Y:S04]  /*4f90*/  @!P6 STG.E.U8 desc[UR16][R8.64+0x39], R21 ;  /* 0x000039150800e986 */ /* 0x0005e8000c101110 */
[----:B------:R2:W-:Y:S04]  /*4fa0*/  @!P3 STG.E.U8 desc[UR16][R10.64+0x38], R13 ;  /* 0x0000380d0a00b986 */ /* 0x0005e8000c101110 */
[----:B------:R2:W-:Y:S02]  /*4fb0*/  @!P2 STG.E.U8 desc[UR16][R10.64+0x39], R23 ;  /* 0x000039170a00a986 */ /* 0x0005e4000c101110 */
.L_x_103:
[----:B------:R-:W-:Y:S05]  /*4fc0*/  BSYNC B0 ;  /* 0x0000000000007941 */ /* 0x000fea0003800000 */
.L_x_37:
[----:B------:R-:W-:Y:S01]  /*4fd0*/  ULDC UR6, c[0x0][0xc] ;  /* 0x0000030000067ab9 */ /* 0x000fe20000000800 */
[----:B------:R-:W-:Y:S01]  /*4fe0*/  ULDC UR7, c[0x0][0x10] ;  /* 0x0000040000077ab9 */ /* 0x000fe20000000800 */
[----:B0-23--:R-:W0:Y:S01]  /*4ff0*/  LDC R9, c[0x0][0x14] ;  /* 0x00000500ff097b82 */ /* 0x00de220000000800 */
[----:B------:R-:W-:Y:S01]  /*5000*/  UIMAD.WIDE.U32 UR6, UR6, UR7, URZ ;  /* 0x00000007060672a5 */ /* 0x000fe2000f8e003f */
[----:B-----5:R-:W-:Y:S01]  /*5010*/  PRMT R8, RZ, 0x7610, R8 ;  /* 0x00007610ff087816 */ /* 0x020fe20000000008 */
[----:B------:R-:W-:Y:S02]  /*5020*/  IMAD.MOV.U32 R15, RZ, RZ, -0x1 ;  /* 0xffffffffff0f7424 */ /* 0x000fe400078e00ff */
[----:B------:R-:W-:Y:S02]  /*5030*/  IMAD.MOV.U32 R73, RZ, RZ, -0x1 ;  /* 0xffffffffff497424 */ /* 0x000fe400078e00ff */
[----:B0-----:R-:W-:-:S04]  /*5040*/  IMAD.WIDE.U32 R4, R9, UR6, R4 ;  /* 0x0000000609047c25 */ /* 0x001fc8000f8e0004 */
[----:B------:R-:W-:Y:S01]  /*5050*/  IMAD R9, R9, UR7, RZ ;  /* 0x0000000709097c24 */ /* 0x000fe2000f8e02ff */
[----:B------:R-:W-:Y:S02]  /*5060*/  ULDC.64 UR6, c[0x0][0x650] ;  /* 0x0001940000067ab9 */ /* 0x000fe40000000a00 */
[----:B------:R-:W-:Y:S01]  /*5070*/  ISETP.GE.U32.AND P0, PT, R4, UR6, PT ;  /* 0x0000000604007c0c */ /* 0x000fe2000bf06070 */
[----:B------:R-:W-:-:S05]  /*5080*/  IMAD.IADD R5, R5, 0x1, R9 ;  /* 0x0000000105057824 */ /* 0x000fca00078e0209 */
[----:B------:R-:W-:-:S13]  /*5090*/  ISETP.GE.U32.AND.EX P0, PT, R5, UR7, PT, P0 ;  /* 0x0000000705007c0c */ /* 0x000fda000bf06100 */
[----:B------:R-:W-:Y:S05]  /*50a0*/  @P0 BRA `(.L_x_104) ;  /* 0x0000000400600947 */ /* 0x000fea0003800000 */
[----:B------:R-:W0:Y:S01]  /*50b0*/  S2R R22, SR_CTAID.X ;  /* 0x0000000000167919 */ /* 0x000e220000002500 */
[----:B------:R-:W2:Y:S01]  /*50c0*/  LDC.64 R16, c[0x0][0x628] ;  /* 0x00018a00ff107b82 */ /* 0x000ea20000000a00 */
[----:B------:R-:W-:Y:S01]  /*50d0*/  ULDC UR6, c[0x0][0x150] ;  /* 0x0000540000067ab9 */ /* 0x000fe20000000800 */
[----:B------:R-:W-:Y:S01]  /*50e0*/  IMAD.MOV.U32 R14, RZ, RZ, R4 ;  /* 0x000000ffff0e7224 */ /* 0x000fe200078e0004 */
[----:B-1--4-:R-:W1:Y:S01]  /*50f0*/  S2R R24, SR_CTAID.Y ;  /* 0x0000000000187919 */ /* 0x012e620000002600 */
[----:B------:R-:W-:-:S04]  /*5100*/  IMAD.MOV.U32 R15, RZ, RZ, R5 ;  /* 0x000000ffff0f7224 */ /* 0x000fc800078e0005 */
[----:B------:R-:W3:Y:S08]  /*5110*/  LDC R25, c[0x0][0x144] ;  /* 0x00005100ff197b82 */ /* 0x000ef00000000800 */
[----:B------:R-:W4:Y:S08]  /*5120*/  LDC R18, c[0x0][0x630] ;  /* 0x00018c00ff127b82 */ /* 0x000f300000000800 */
[----:B------:R-:W1:Y:S01]  /*5130*/  LDC.64 R20, c[0x0][0x620] ;  /* 0x00018800ff147b82 */ /* 0x000e620000000a00 */
[----:B--2---:R-:W-:-:S04]  /*5140*/  ISETP.NE.U32.AND P0, PT, R16, RZ, PT ;  /* 0x000000ff1000720c */ /* 0x004fc80003f05070 */
[----:B------:R-:W-:Y:S02]  /*5150*/  ISETP.NE.AND.EX P0, PT, R17, RZ, PT, P0 ;  /* 0x000000ff1100720c */ /* 0x000fe40003f05300 */
[----:B0-----:R-:W-:-:S05]  /*5160*/  I2FP.F32.U32 R8, R22 ;  /* 0x0000001600087245 */ /* 0x001fca0000201000 */
[----:B------:R-:W-:-:S04]  /*5170*/  FMUL R8, R8, UR6 ;  /* 0x0000000608087c20 */ /* 0x000fc80008400000 */
[----:B------:R0:W2:Y:S02]  /*5180*/  F2I.U32.TRUNC.NTZ R23, R8 ;  /* 0x0000000800177305 */ /* 0x0000a4000020f000 */
[----:B---34-:R-:W-:Y:S05]  /*5190*/  @!P0 BRA `(.L_x_105) ;  /* 0x0000000000288947 */ /* 0x018fea0003800000 */
[----:B------:R-:W3:Y:S02]  /*51a0*/  LDC R9, c[0x0][0x634] ;  /* 0x00018d00ff097b82 */ /* 0x000ee40000000800 */
[----:B---3--:R-:W-:-:S05]  /*51b0*/  IADD3 R13, P0, R4, R9, RZ ;  /* 0x00000009040d7210 */ /* 0x008fca0007f1e0ff */
[----:B------:R-:W-:-:S04]  /*51c0*/  IMAD.X R19, RZ, RZ, R5, P0 ;  /* 0x000000ffff137224 */ /* 0x000fc800000e0605 */
[----:B0-----:R-:W-:-:S04]  /*51d0*/  IMAD.WIDE.U32 R8, R19, R16, RZ ;  /* 0x0000001013087225 */ /* 0x001fc800078e00ff */
[----:B------:R-:W-:-:S04]  /*51e0*/  IMAD.WIDE.U32 R10, P0, R13, R17, R8 ;  /* 0x000000110d0a7225 */ /* 0x000fc80007800008 */
[----:B------:R-:W-:-:S04]  /*51f0*/  IMAD.WIDE.U32 R8, R13, R16, RZ ;  /* 0x000000100d087225 */ /* 0x000fc800078e00ff */
[----:B------:R-:W-:Y:S01]  /*5200*/  IMAD.X R15, RZ, RZ, RZ, P0 ;  /* 0x000000ffff0f7224 */ /* 0x000fe200000e06ff */
[----:B------:R-:W-:Y:S01]  /*5210*/  IADD3 RZ, P0, R9, R10, RZ ;  /* 0x0000000a09ff7210 */ /* 0x000fe20007f1e0ff */
[----:B------:R-:W-:-:S04]  /*5220*/  IMAD.MOV.U32 R14, RZ, RZ, R11 ;  /* 0x000000ffff0e7224 */ /* 0x000fc800078e000b */
[----:B------:R-:W-:-:S08]  /*5230*/  IMAD.WIDE.U32.X R14, R19, R17, R14, P0 ;  /* 0x00000011130e7225 */ /* 0x000fd000000e040e */
.L_x_105:
[----:B------:R-:W3:Y:S01]  /*5240*/  LDC.64 R30, c[0x0][0x640] ;  /* 0x00019000ff1e7b82 */ /* 0x000ee20000000a00 */
[-C--:B------:R-:W-:Y:S01]  /*5250*/  SHF.R.U64 R73, R14, R18.reuse, R15 ;  /* 0x000000120e497219 */ /* 0x080fe2000000120f */
[----:B--2---:R-:W-:Y:S01]  /*5260*/  IMAD.MOV R23, RZ, RZ, -R23 ;  /* 0x000000ffff177224 */ /* 0x004fe200078e0a17 */
[----:B0-----:R-:W-:Y:S01]  /*5270*/  SHF.R.U32.HI R8, RZ, R18, R15 ;  /* 0x00000012ff087219 */ /* 0x001fe2000001160f */
[----:B------:R-:W-:Y:S01]  /*5280*/  ULDC UR6, c[0x0][0x154] ;  /* 0x0000550000067ab9 */ /* 0x000fe20000000800 */
[----:B------:R-:W-:Y:S01]  /*5290*/  IADD3 R11, P0, RZ, -R73, RZ ;  /* 0x80000049ff0b7210 */ /* 0x000fe20007f1e0ff */
[----:B------:R-:W-:Y:S02]  /*52a0*/  IMAD R23, R25, R23, R22 ;  /* 0x0000001719177224 */ /* 0x000fe400078e0216 */
[----:B------:R-:W0:Y:S01]  /*52b0*/  LDC R14, c[0x0][0x618] ;  /* 0x00018600ff0e7b82 */ /* 0x000e220000000800 */
[----:B------:R-:W-:Y:S02]  /*52c0*/  IMAD.MOV.U32 R13, RZ, RZ, 0x1 ;  /* 0x00000001ff0d7424 */ /* 0x000fe400078e00ff */
[----:B------:R-:W-:-:S04]  /*52d0*/  IMAD.X R9, RZ, RZ, ~R8, P0 ;  /* 0x000000ffff097224 */ /* 0x000fc800000e0e08 */
[-C--:B-1----:R-:W-:Y:S01]  /*52e0*/  IMAD R10, R9, R20.reuse, RZ ;  /* 0x00000014090a7224 */ /* 0x082fe200078e02ff */
[----:B------:R-:W1:Y:S01]  /*52f0*/  LDC R26, c[0x0][0x608] ;  /* 0x00018200ff1a7b82 */ /* 0x000e620000000800 */
[----:B------:R-:W-:-:S04]  /*5300*/  IMAD.WIDE.U32 R8, R11, R20, R4 ;  /* 0x000000140b087225 */ /* 0x000fc800078e0004 */
[----:B------:R-:W-:Y:S01]  /*5310*/  IMAD R11, R11, R21, R10 ;  /* 0x000000150b0b7224 */ /* 0x000fe200078e020a */
[----:B------:R-:W-:Y:S02]  /*5320*/  I2FP.F32.U32 R10, R24 ;  /* 0x00000018000a7245 */ /* 0x000fe40000201000 */
[----:B------:R-:W2:Y:S01]  /*5330*/  LDC R28, c[0x0][0x658] ;  /* 0x00019600ff1c7b82 */ /* 0x000ea20000000800 */
[----:B------:R-:W-:Y:S01]  /*5340*/  IMAD.IADD R9, R9, 0x1, R11 ;  /* 0x0000000109097824 */ /* 0x000fe200078e020b */
[----:B---3--:R-:W-:Y:S01]  /*5350*/  ISETP.NE.U32.AND P0, PT, R30, RZ, PT ;  /* 0x000000ff1e00720c */ /* 0x008fe20003f05070 */
[----:B------:R-:W-:Y:S01]  /*5360*/  FMUL R10, R10, UR6 ;  /* 0x000000060a0a7c20 */ /* 0x000fe20008400000 */
[----:B------:R-:W-:Y:S02]  /*5370*/  IMAD.MOV.U32 R11, RZ, RZ, -0x1 ;  /* 0xffffffffff0b7424 */ /* 0x000fe400078e00ff */
[----:B------:R-:W-:Y:S01]  /*5380*/  ISETP.NE.AND.EX P0, PT, R31, RZ, PT, P0 ;  /* 0x000000ff1f00720c */ /* 0x000fe20003f05300 */
[----:B------:R3:W4:Y:S01]  /*5390*/  F2I.U32.TRUNC.NTZ R19, R10 ;  /* 0x0000000a00137305 */ /* 0x000722000020f000 */
[----:B------:R-:W3:Y:S01]  /*53a0*/  LDC R21, c[0x0][0x148] ;  /* 0x00005200ff157b82 */ /* 0x000ee20000000800 */
[----:B0-----:R-:W-:-:S02]  /*53b0*/  SHF.R.U64 R18, R8, R14, R9 ;  /* 0x0000000e08127219 */ /* 0x001fc40000001209 */
[----:B------:R-:W-:-:S05]  /*53c0*/  SHF.R.U32.HI R9, RZ, R14, R9 ;  /* 0x0000000eff097219 */ /* 0x000fca0000011609 */
[----:B------:R-:W0:Y:S01]  /*53d0*/  LDC R22, c[0x0][0x600] ;  /* 0x00018000ff167b82 */ /* 0x000e220000000800 */
[-CC-:B-1----:R-:W-:Y:S02]  /*53e0*/  SHF.R.U64 R16, R18, R26.reuse, R9.reuse ;  /* 0x0000001a12107219 */ /* 0x182fe40000001209 */
[----:B------:R-:W-:-:S05]  /*53f0*/  SHF.R.U32.HI R9, RZ, R26, R9 ;  /* 0x0000001aff097219 */ /* 0x000fca0000011609 */
[----:B------:R-:W1:Y:S01]  /*5400*/  LDC R27, c[0x0][0x648] ;  /* 0x00019200ff1b7b82 */ /* 0x000e620000000800 */
[-CC-:B--2---:R-:W-:Y:S02]  /*5410*/  SHF.R.U64 R20, R16, R28.reuse, R9.reuse ;  /* 0x0000001c10147219 */ /* 0x184fe40000001209 */
[-C--:B------:R-:W-:Y:S02]  /*5420*/  SHF.L.U32 R11, R11, R28.reuse, RZ ;  /* 0x0000001c0b0b7219 */ /* 0x080fe400000006ff */
[-C--:B------:R-:W-:Y:S01]  /*5430*/  SHF.R.U32.HI R9, RZ, R28.reuse, R9 ;  /* 0x0000001cff097219 */ /* 0x080fe20000011609 */
[----:B------:R-:W-:Y:S01]  /*5440*/  IMAD.MOV.U32 R8, RZ, RZ, R20 ;  /* 0x000000ffff087224 */ /* 0x000fe200078e0014 */
[----:B------:R-:W-:Y:S01]  /*5450*/  SHF.L.U32 R26, R13, R28, RZ ;  /* 0x0000001c0d1a7219 */ /* 0x000fe200000006ff */
[----:B------:R-:W2:Y:S01]  /*5460*/  LDC R29, c[0x0][0x638] ;  /* 0x00018e00ff1d7b82 */ /* 0x000ea20000000800 */
[----:B------:R-:W-:-:S07]  /*5470*/  LOP3.LUT R25, RZ, R11, RZ, 0x33, !PT ;  /* 0x0000000bff197212 */ /* 0x000fce00078e33ff */
[----:B------:R-:W0:Y:S01]  /*5480*/  LDC R32, c[0x0][0x610] ;  /* 0x00018400ff207b82 */ /* 0x000e220000000800 */
[----:B----4-:R-:W-:Y:S05]  /*5490*/  @!P0 BRA `(.L_x_106) ;  /* 0x0000000000288947 */ /* 0x010fea0003800000 */
[----:B------:R-:W4:Y:S02]  /*54a0*/  LDC R13, c[0x0][0x64c] ;  /* 0x00019300ff0d7b82 */ /* 0x000f240000000800 */
[----:B----4-:R-:W-:-:S05]  /*54b0*/  IADD3 R13, P0, R20, R13, RZ ;  /* 0x0000000d140d7210 */ /* 0x010fca0007f1e0ff */
[----:B------:R-:W-:-:S04]  /*54c0*/  IMAD.X R17, RZ, RZ, R9, P0 ;  /* 0x000000ffff117224 */ /* 0x000fc800000e0609 */
[----:B------:R-:W-:-:S04]  /*54d0*/  IMAD.WIDE.U32 R8, R17, R30, RZ ;  /* 0x0000001e11087225 */ /* 0x000fc800078e00ff */
[----:B---3--:R-:W-:-:S04]  /*54e0*/  IMAD.WIDE.U32 R10, P0, R13, R31, R8 ;  /* 0x0000001f0d0a7225 */ /* 0x008fc80007800008 */
[----:B------:R-:W-:-:S04]  /*54f0*/  IMAD.WIDE.U32 R8, R13, R30, RZ ;  /* 0x0000001e0d087225 */ /* 0x000fc800078e00ff */
[----:B------:R-:W-:Y:S01]  /*5500*/  IMAD.X R15, RZ, RZ, RZ, P0 ;  /* 0x000000ffff0f7224 */ /* 0x000fe200000e06ff */
[----:B------:R-:W-:Y:S01]  /*5510*/  IADD3 RZ, P0, R9, R10, RZ ;  /* 0x0000000a09ff7210 */ /* 0x000fe20007f1e0ff */
[----:B------:R-:W-:-:S04]  /*5520*/  IMAD.MOV.U32 R14, RZ, RZ, R11 ;  /* 0x000000ffff0e7224 */ /* 0x000fc800078e000b */
[----:B------:R-:W-:-:S08]  /*5530*/  IMAD.WIDE.U32.X R8, R17, R31, R14, P0 ;  /* 0x0000001f11087225 */ /* 0x000fd000000e040e */
.L_x_106:
[----:B-1----:R-:W-:Y:S01]  /*5540*/  SHF.R.U64 R8, R8, R27, R9 ;  /* 0x0000001b08087219 */ /* 0x002fe20000001209 */
[----:B0-----:R-:W-:Y:S01]  /*5550*/  VIADD R13, R22, 0xffffffff ;  /* 0xffffffff160d7836 */ /* 0x001fe20000000000 */
[----:B------:R-:W-:Y:S01]  /*5560*/  LOP3.LUT R11, R16, R25, RZ, 0xc0, !PT ;  /* 0x00000019100b7212 */ /* 0x000fe200078ec0ff */
[----:B------:R-:W-:Y:S02]  /*5570*/  IMAD.MOV R19, RZ, RZ, -R19 ;  /* 0x000000ffff137224 */ /* 0x000fe400078e0a13 */
[----:B------:R-:W-:Y:S02]  /*5580*/  IMAD.MOV R9, RZ, RZ, -R8 ;  /* 0x000000ffff097224 */ /* 0x000fe400078e0a08 */
[----:B------:R-:W-:Y:S01]  /*5590*/  IMAD R26, R26, R8, R11 ;  /* 0x000000081a1a7224 */ /* 0x000fe200078e020b */
[----:B------:R-:W-:Y:S01]  /*55a0*/  LOP3.LUT R11, R18, R13, RZ, 0xc0, !PT ;  /* 0x0000000d120b7212 */ /* 0x000fe200078ec0ff */
[----:B---3--:R-:W-:Y:S02]  /*55b0*/  @P4 IMAD R23, R21, R19, R24 ;  /* 0x0000001315174224 */ /* 0x008fe400078e0218 */
[----:B--2---:R-:W-:-:S02]  /*55c0*/  IMAD R8, R9, R29, R20 ;  /* 0x0000001d09087224 */ /* 0x004fc400078e0214 */
[----:B------:R-:W-:Y:S02]  /*55d0*/  IMAD R26, R26, R32, R23 ;  /* 0x000000201a1a7224 */ /* 0x000fe400078e0217 */
[----:B------:R-:W-:Y:S02]  /*55e0*/  IMAD R9, R8, R22, R11 ;  /* 0x0000001608097224 */ /* 0x000fe400078e020b */
[----:B------:R-:W-:-:S03]  /*55f0*/  IMAD.MOV.U32 R10, RZ, RZ, 0x1 ;  /* 0x00000001ff0a7424 */ /* 0x000fc600078e00ff */
[----:B------:R-:W-:Y:S02]  /*5600*/  SEL R15, R9, R26, !P4 ;  /* 0x0000001a090f7207 */ /* 0x000fe40006000000 */
[----:B------:R-:W-:Y:S02]  /*5610*/  PRMT R8, R10, 0x7610, R8 ;  /* 0x000076100a087816 */ /* 0x000fe40000000008 */
[----:B------:R-:W-:-:S07]  /*5620*/  SEL R26, R26, R9, !P4 ;  /* 0x000000091a1a7207 */ /* 0x000fce0006000000 */
.L_x_104:
[----:B------:R-:W-:Y:S01]  /*5630*/  LOP3.LUT P0, RZ, R8, 0xff, RZ, 0xc0, !PT ;  /* 0x000000ff08ff7812 */ /* 0x000fe2000780c0ff */
[----:B------:R-:W-:-:S12]  /*5640*/  IMAD.MOV.U32 R71, RZ, RZ, R26 ;  /* 0x000000ffff477224 */ /* 0x000fd800078e001a */
[----:B------:R-:W-:Y:S05]  /*5650*/  @P0 BRA `(.L_x_107) ;  /* 0xffffffb800d00947 */ /* 0x000fea000383ffff */
[----:B------:R-:W-:Y:S05]  /*5660*/  EXIT ;  /* 0x000000000000794d */ /* 0x000fea0003800000 */
.L_x_7:
[----:B0-----:R-:W-:Y:S01]  /*5670*/  ULDC.64 UR4, c[0x0][0x650] ;  /* 0x0001940000047ab9 */ /* 0x001fe20000000a00 */
        /* <DEDUP_REMOVED lines=25> */
.L_x_109:
[----:B------:R-:W0:Y:S01]  /*5810*/  LDC.64 R28, c[0x0][0x640] ;  /* 0x00019000ff1c7b82 */ /* 0x000e220000000a00 */
[-CC-:B------:R-:W-:Y:S01]  /*5820*/  SHF.R.U64 R21, R16, R6.reuse, R17.reuse ;  /* 0x0000000610157219 */ /* 0x180fe20000001211 */
[----:B------:R-:W-:Y:S01]  /*5830*/  IMAD.MOV.U32 R31, RZ, RZ, 0x1 ;  /* 0x00000001ff1f7424 */ /* 0x000fe200078e00ff */
[----:B------:R-:W-:Y:S02]  /*5840*/  SHF.R.U32.HI R3, RZ, R6, R17 ;  /* 0x00000006ff037219 */ /* 0x000fe40000011611 */
[----:B------:R-:W-:-:S03]  /*5850*/  IADD3 R15, P0, RZ, -R21, RZ ;  /* 0x80000015ff0f7210 */ /* 0x000fc60007f1e0ff */
[----:B------:R-:W1:Y:S02]  /*5860*/  LDC R14, c[0x0][0x618] ;  /* 0x00018600ff0e7b82 */ /* 0x000e640000000800 */
[----:B------:R-:W-:Y:S02]  /*5870*/  IMAD.X R3, RZ, RZ, ~R3, P0 ;  /* 0x000000ffff037224 */ /* 0x000fe400000e0e03 */
[----:B------:R-:W-:-:S04]  /*5880*/  IMAD.WIDE.U32 R12, R15, R22, R4 ;  /* 0x000000160f0c7225 */ /* 0x000fc800078e0004 */
[----:B------:R-:W2:Y:S01]  /*5890*/  LDC R16, c[0x0][0x608] ;  /* 0x00018200ff107b82 */ /* 0x000ea20000000800 */
[----:B------:R-:W-:-:S04]  /*58a0*/  IMAD R6, R3, R22, RZ ;  /* 0x0000001603067224 */ /* 0x000fc800078e02ff */
[----:B------:R-:W-:-:S03]  /*58b0*/  IMAD R3, R15, R23, R6 ;  /* 0x000000170f037224 */ /* 0x000fc600078e0206 */
[----:B------:R-:W3:Y:S01]  /*58c0*/  LDC R26, c[0x0][0x658] ;  /* 0x00019600ff1a7b82 */ /* 0x000ee20000000800 */
[----:B------:R-:W-:Y:S01]  /*58d0*/  IMAD.IADD R3, R13, 0x1, R3 ;  /* 0x000000010d037824 */ /* 0x000fe200078e0203 */
[----:B0-----:R-:W-:Y:S01]  /*58e0*/  ISETP.NE.U32.AND P0, PT, R28, RZ, PT ;  /* 0x000000ff1c00720c */ /* 0x001fe20003f05070 */
[----:B------:R-:W-:-:S03]  /*58f0*/  IMAD.MOV.U32 R13, RZ, RZ, -0x1 ;  /* 0xffffffffff0d7424 */ /* 0x000fc600078e00ff */
        /* <DEDUP_REMOVED lines=25> */
.L_x_110:
[----:B-1----:R-:W-:Y:S01]  /*5a90*/  SHF.R.U64 R6, R12, R25, R13 ;  /* 0x000000190c067219 */ /* 0x002fe2000000120d */
[----:B0-----:R-:W-:Y:S01]  /*5aa0*/  VIADD R13, R24, 0xffffffff ;  /* 0xffffffff180d7836 */ /* 0x001fe20000000000 */
[----:B------:R-:W-:Y:S01]  /*5ab0*/  SHF.L.U32 R9, R31, R26, RZ ;  /* 0x0000001a1f097219 */ /* 0x000fe200000006ff */
[----:B------:R-:W-:Y:S01]  /*5ac0*/  @P4 IMAD R10, R11, R20, R8 ;  /* 0x000000140b0a4224 */ /* 0x000fe200078e0208 */
[----:B------:R-:W-:Y:S01]  /*5ad0*/  LOP3.LUT R3, R22, R33, RZ, 0xc0, !PT ;  /* 0x0000002116037212 */ /* 0x000fe200078ec0ff */
[----:B------:R-:W-:Y:S01]  /*5ae0*/  IMAD.MOV R12, RZ, RZ, -R6 ;  /* 0x000000ffff0c7224 */ /* 0x000fe200078e0a06 */
[----:B------:R-:W-:Y:S01]  /*5af0*/  LOP3.LUT R18, R18, R13, RZ, 0xc0, !PT ;  /* 0x0000000d12127212 */ /* 0x000fe200078ec0ff */
[----:B------:R-:W-:Y:S02]  /*5b00*/  IMAD.MOV.U32 R16, RZ, RZ, R21 ;  /* 0x000000ffff107224 */ /* 0x000fe400078e0015 */
[----:B------:R-:W-:Y:S02]  /*5b10*/  IMAD R9, R9, R6, R3 ;  /* 0x0000000609097224 */ /* 0x000fe400078e0203 */
[----:B--2---:R-:W-:-:S02]  /*5b20*/  IMAD R3, R12, R27, R23 ;  /* 0x0000001b0c037224 */ /* 0x004fc400078e0217 */
[----:B---3--:R-:W-:Y:S02]  /*5b30*/  IMAD R10, R9, R30, R10 ;  /* 0x0000001e090a7224 */ /* 0x008fe400078e020a */
[----:B------:R-:W-:Y:S02]  /*5b40*/  IMAD.MOV.U32 R6, RZ, RZ, 0x1 ;  /* 0x00000001ff067424 */ /* 0x000fe400078e00ff */
[----:B------:R-:W-:-:S03]  /*5b50*/  IMAD R9, R3, R24, R18 ;  /* 0x0000001803097224 */ /* 0x000fc600078e0212 */
[----:B------:R-:W-:Y:S02]  /*5b60*/  PRMT R3, R6, 0x7610, R3 ;  /* 0x0000761006037816 */ /* 0x000fe40000000003 */
[----:B------:R-:W-:Y:S02]  /*5b70*/  SEL R6, R9, R10, !P4 ;  /* 0x0000000a09067207 */ /* 0x000fe40006000000 */
[----:B------:R-:W-:-:S07]  /*5b80*/  SEL R18, R10, R9, !P4 ;  /* 0x000000090a127207 */ /* 0x000fce0006000000 */
.L_x_108:
[----:B------:R-:W-:-:S08]  /*5b90*/  NOP ;  /* 0x0000000000007918 */ /* 0x000fd00000000000 */
[----:B------:R-:W0:-:S00]  /*5ba0*/  USETMAXREG.DEALLOC.CTAPOOL 0x28 ;  /* 0x00000028000079c8 */ /* 0x000e0000080e0500 */
[----:B0-----:R-:W-:-:S13]  /*5bb0*/  ISETP.NE.AND P0, PT, R7, RZ, PT ;  /* 0x000000ff0700720c */ /* 0x001fda0003f05270 */
[----:B------:R-:W-:Y:S05]  /*5bc0*/  @P0 EXIT ;  /* 0x000000000000094d */ /* 0x000fea0003800000 */
[----:B------:R-:W-:Y:S01]  /*5bd0*/  LOP3.LUT P0, RZ, R3, 0xff, RZ, 0xc0, !PT ;  /* 0x000000ff03ff7812 */ /* 0x000fe2000780c0ff */
[----:B------:R-:W-:Y:S02]  /*5be0*/  IMAD.MOV.U32 R3, RZ, RZ, 0x1 ;  /* 0x00000001ff037424 */ /* 0x000fe400078e00ff */
[----:B------:R-:W-:-:S10]  /*5bf0*/  IMAD.MOV.U32 R17, RZ, RZ, RZ ;  /* 0x000000ffff117224 */ /* 0x000fd400078e00ff */
[----:B------:R-:W-:Y:S05]  /*5c00*/  @!P0 BRA `(.L_x_111) ;  /* 0x0000000c003c8947 */ /* 0x000fea0003800000 */
[----:B------:R-:W0:Y:S01]  /*5c10*/  LDC R3, c[0x0][0x28c] ;  /* 0x0000a300ff037b82 */ /* 0x000e220000000800 */
[----:B------:R-:W1:Y:S01]  /*5c20*/  S2R R12, SR_CgaCtaId ;  /* 0x00000000000c7919 */ /* 0x000e620000008800 */
[----:B------:R-:W-:Y:S01]  /*5c30*/  ULDC UR5, c[0x0][0x658] ;  /* 0x0001960000057ab9 */ /* 0x000fe20000000800 */
[----:B------:R-:W-:Y:S01]  /*5c40*/  UMOV UR7, 0xffffffff ;  /* 0xffffffff00077882 */ /* 0x000fe20000000000 */
[----:B------:R-:W-:Y:S01]  /*5c50*/  ULDC UR6, c[0x0][0xc] ;  /* 0x0000030000067ab9 */ /* 0x000fe20000000800 */
[----:B------:R-:W-:Y:S01]  /*5c60*/  USHF.L.U32 UR8, UR7, UR5, URZ ;  /* 0x0000000507087299 */ /* 0x000fe2000800063f */
[----:B------:R-:W-:Y:S01]  /*5c70*/  BSSY B0, `(.L_x_111) ;  /* 0x00000c8000007945 */ /* 0x000fe20003800000 */
[----:B------:R-:W-:Y:S01]  /*5c80*/  UMOV UR9, 0x1 ;  /* 0x0000000100097882 */ /* 0x000fe20000000000 */
[----:B------:R-:W-:Y:S01]  /*5c90*/  ULDC UR7, c[0x0][0x10] ;  /* 0x0000040000077ab9 */ /* 0x000fe20000000800 */
[----:B------:R-:W-:Y:S01]  /*5ca0*/  USHF.L.U32 UR18, UR9, UR5, URZ ;  /* 0x0000000509127299 */ /* 0x000fe2000800063f */
[----:B------:R-:W-:Y:S01]  /*5cb0*/  IMAD.MOV.U32 R14, RZ, RZ, 0x1 ;  /* 0x00000001ff0e7424 */ /* 0x000fe200078e00ff */
[----:B------:R-:W-:Y:S01]  /*5cc0*/  UIMAD.WIDE.U32 UR6, UR6, UR7, URZ ;  /* 0x00000007060672a5 */ /* 0x000fe2000f8e003f */
[----:B------:R-:W-:Y:S01]  /*5cd0*/  LOP3.LUT R15, R2, 0x2, RZ, 0xfc, !PT ;  /* 0x00000002020f7812 */ /* 0x000fe200078efcff */
[----:B------:R-:W-:Y:S01]  /*5ce0*/  ULDC UR5, c[0x0][0x14] ;  /* 0x0000050000057ab9 */ /* 0x000fe20000000800 */
[----:B------:R-:W-:Y:S01]  /*5cf0*/  IMAD.MOV.U32 R17, RZ, RZ, RZ ;  /* 0x000000ffff117224 */ /* 0x000fe200078e00ff */
[----:B------:R-:W-:-:S02]  /*5d00*/  UIMAD.WIDE.U32 UR20, UR6, UR5, URZ ;  /* 0x00000005061472a5 */ /* 0x000fc4000f8e003f */
[----:B------:R-:W-:Y:S01]  /*5d10*/  UIMAD UR13, UR7, UR5, URZ ;  /* 0x00000005070d72a4 */ /* 0x000fe2000f8e023f */
[----:B------:R-:W-:Y:S01]  /*5d20*/  ULDC UR4, c[0x0][0x600] ;  /* 0x0001800000047ab9 */ /* 0x000fe20000000800 */
[----:B------:R-:W-:Y:S02]  /*5d30*/  ULOP3.LUT UR17, URZ, UR8, URZ, 0x33, !UPT ;  /* 0x000000083f117292 */ /* 0x000fe4000f8e333f */
[----:B------:R-:W-:Y:S01]  /*5d40*/  UIADD3 UR4, UR4, -0x1, URZ ;  /* 0xffffffff04047890 */ /* 0x000fe2000fffe03f */
[----:B0-----:R-:W-:Y:S01]  /*5d50*/  VIADD R3, R3, 0x7f ;  /* 0x0000007f03037836 */ /* 0x001fe20000000000 */
[----:B------:R-:W-:Y:S01]  /*5d60*/  UIADD3 UR13, UR21, UR13, URZ ;  /* 0x0000000d150d7290 */ /* 0x000fe2000fffe03f */
[----:B------:R-:W-:-:S03]  /*5d70*/  ULDC.64 UR22, c[0x0][0x198] ;  /* 0x0000660000167ab9 */ /* 0x000fc60000000a00 */
[----:B------:R-:W-:-:S04]  /*5d80*/  SHF.R.S32.HI R8, RZ, 0x1f, R3 ;  /* 0x0000001fff087819 */ /* 0x000fc80000011403 */
[----:B------:R-:W-:Y:S01]  /*5d90*/  LEA.HI R8, R8, R3, RZ, 0x7 ;  /* 0x0000000308087211 */ /* 0x000fe200078f38ff */
[C---:B-1----:R-:W-:Y:S02]  /*5da0*/  IMAD.SHL.U32 R11, R12.reuse, 0x20, RZ ;  /* 0x000000200c0b7824 */ /* 0x042fe400078e00ff */
[----:B------:R-:W-:Y:S01]  /*5db0*/  IMAD.SHL.U32 R12, R12, 0x1000, RZ ;  /* 0x000010000c0c7824 */ /* 0x000fe200078e00ff */
[----:B------:R-:W-:Y:S01]  /*5dc0*/  SHF.R.S32.HI R10, RZ, 0x7, R8 ;  /* 0x00000007ff0a7819 */ /* 0x000fe20000011408 */
[----:B------:R-:W-:Y:S01]  /*5dd0*/  IMAD.MOV.U32 R3, RZ, RZ, 0x1 ;  /* 0x00000001ff037424 */ /* 0x000fe200078e00ff */
[----:B------:R-:W-:Y:S02]  /*5de0*/  LOP3.LUT R11, R11, 0x20, RZ, 0xc0, !PT ;  /* 0x000000200b0b7812 */ /* 0x000fe400078ec0ff */
[----:B------:R-:W-:Y:S01]  /*5df0*/  LOP3.LUT R12, R12, 0x1000, RZ, 0xc0, !PT ;  /* 0x000010000c0c7812 */ /* 0x000fe200078ec0ff */
[----:B------:R-:W-:-:S07]  /*5e00*/  VIADD R13, R10, 0x1 ;  /* 0x000000010a0d7836 */ /* 0x000fce0000000000 */
.L_x_122:
[----:B------:R-:W-:-:S03]  /*5e10*/  UMOV UR5, 0xffffffff ;  /* 0xffffffff00057882 */ /* 0x000fc60000000000 */
[----:B------:R-:W-:Y:S05]  /*5e20*/  BRA.DIV UR5, `(.L_x_112) ;  /* 0x0000000e05807947 */ /* 0x000fea000b800000 */
[----:B------:R-:W-:-:S13]  /*5e30*/  ELECT P0, URZ, PT ;  /* 0x00000000003f782f */ /* 0x000fda0003800000 */
.L_x_132:
[----:B------:R-:W0:Y:S01]  /*5e40*/  LDC R7, c[0x0][0x28c] ;  /* 0x0000a300ff077b82 */ /* 0x000e220000000800 */
[----:B------:R-:W-:Y:S01]  /*5e50*/  BSSY B1, `(.L_x_113) ;  /* 0x0000038000017945 */ /* 0x000fe20003800000 */
[----:B0-----:R-:W-:-:S13]  /*5e60*/  ISETP.LT.OR P0, PT, R7, 0x1, !P0 ;  /* 0x000000010700780c */ /* 0x001fda0004701670 */
[----:B------:R-:W-:Y:S05]  /*5e70*/  @P0 BRA `(.L_x_114) ;  /* 0x0000000000d40947 */ /* 0x000fea0003800000 */
[----:B------:R-:W-:Y:S02]  /*5e80*/  IMAD R19, R6, 0x40, R11 ;  /* 0x0000004006137824 */ /* 0x000fe400078e020b */
[----:B------:R-:W-:Y:S02]  /*5e90*/  IMAD.SHL.U32 R20, R18, 0x80, RZ ;  /* 0x0000008012147824 */ /* 0x000fe400078e00ff */
[----:B------:R-:W-:Y:S02]  /*5ea0*/  IMAD.MOV.U32 R23, RZ, RZ, RZ ;  /* 0x000000ffff177224 */ /* 0x000fe400078e00ff */
[----:B------:R-:W-:Y:S02]  /*5eb0*/  IMAD.MOV.U32 R6, RZ, RZ, R13 ;  /* 0x000000ffff067224 */ /* 0x000fe400078e000d */
[----:B------:R-:W-:Y:S02]  /*5ec0*/  IMAD.MOV.U32 R7, RZ, RZ, R3 ;  /* 0x000000ffff077224 */ /* 0x000fe400078e0003 */
[----:B------:R-:W-:-:S07]  /*5ed0*/  IMAD.MOV.U32 R9, RZ, RZ, R17 ;  /* 0x000000ffff097224 */ /* 0x000fce00078e0011 */
.L_x_117:
[----:B------:R-:W0:Y:S01]  /*5ee0*/  S2R R21, SR_CgaCtaId ;  /* 0x0000000000157919 */ /* 0x000e220000008800 */
[----:B------:R-:W-:Y:S02]  /*5ef0*/  MOV R8, 0x400 ;  /* 0x0000040000087802 */ /* 0x000fe40000000f00 */
[----:B------:R-:W-:-:S13]  /*5f00*/  LOP3.LUT P1, RZ, R0, 0x7f, RZ, 0xc0, !PT ;  /* 0x0000007f00ff7812 */ /* 0x000fda000782c0ff */
[----:B------:R-:W1:Y:S01]  /*5f10*/  @!P1 LDC R18, c[0x0][0x500] ;  /* 0x00014000ff129b82 */ /* 0x000e620000000800 */
[----:B0-----:R-:W-:Y:S02]  /*5f20*/  LEA R22, R21, R8, 0x18 ;  /* 0x0000000815167211 */ /* 0x001fe400078ec0ff */
[----:B------:R-:W-:-:S03]  /*5f30*/  SHF.L.U32 R8, R7, 0x1f, RZ ;  /* 0x0000001f07087819 */ /* 0x000fc600000006ff */
[----:B------:R-:W-:-:S04]  /*5f40*/  IMAD R21, R9, 0x8, R22 ;  /* 0x0000000809157824 */ /* 0x000fc800078e0216 */
[----:B------:R-:W0:Y:S02]  /*5f50*/  SYNCS.PHASECHK.TRANS64.TRYWAIT P0, [R21+URZ+0x18], R8 ;  /* 0x00001808150075a7 */ /* 0x000e24000800017f */
[----:B01----:R-:W-:Y:S05]  /*5f60*/  @!P0 BRA `(.L_x_115) ;  /* 0x0000000c00508947 */ /* 0x003fea0003800000 */
.L_x_133:
[----:B0-----:R-:W-:Y:S01]  /*5f70*/  PRMT R8, R15, 0x9910, RZ ;  /* 0x000099100f087816 */ /* 0x001fe200000000ff */
[----:B------:R0:W-:Y:S03]  /*5f80*/  @!P1 SYNCS.ARRIVE.TRANS64 RZ, [R21+URZ], R18 ;  /* 0x0000001215ff99a7 */ /* 0x0001e6000800003f */
[----:B------:R-:W-:-:S13]  /*5f90*/  ISETP.NE.AND P0, PT, R8, 0x2, PT ;  /* 0x000000020800780c */ /* 0x000fda0003f05270 */
[----:B0-----:R-:W-:Y:S05]  /*5fa0*/  @P0 BRA `(.L_x_116) ;  /* 0x0000000000040947 */ /* 0x001fea0003800000 */
[----:B------:R-:W-:Y:S01]  /*5fb0*/  BPT.TRAP 0x1 ;  /* 0x000000040000795c */ /* 0x000fe20000300000 */
.L_x_116:
[----:B------:R-:W-:Y:S01]  /*5fc0*/  R2UR UR16, R22 ;  /* 0x00000000161072ca */ /* 0x000fe200000e0000 */
[----:B------:R-:W-:Y:S01]  /*5fd0*/  IMAD R22, R9, 0x4000, R22 ;  /* 0x0000400009167824 */ /* 0x000fe200078e0216 */
[----:B------:R-:W-:Y:S01]  /*5fe0*/  R2UR UR9, R21 ;  /* 0x00000000150972ca */ /* 0x000fe200000e0000 */
[C---:B------:R-:W-:Y:S01]  /*5ff0*/  IMAD R8, R9.reuse, 0x2000, R12 ;  /* 0x0000200009087824 */ /* 0x040fe200078e020c */
[----:B------:R-:W-:Y:S01]  /*6000*/  UIADD3 UR6, UP0, UR22, 0xf0, URZ ;  /* 0x000000f016067890 */ /* 0x000fe2000ff1e03f */
[----:B------:R-:W-:Y:S01]  /*6010*/  VIADD R6, R6, 0xffffffff ;  /* 0xffffffff06067836 */ /* 0x000fe20000000000 */
[----:B------:R-:W-:Y:S01]  /*6020*/  R2UR UR5, R22 ;  /* 0x00000000160572ca */ /* 0x000fe200000e0000 */
[----:B------:R-:W-:Y:S01]  /*6030*/  UIADD3 UR24, UP1, UR22, 0x1f0, URZ ;  /* 0x000001f016187890 */ /* 0x000fe2000ff3e03f */
[----:B------:R-:W-:Y:S01]  /*6040*/  R2UR UR8, R8 ;  /* 0x00000000080872ca */ /* 0x000fe200000e0000 */
[----:B------:R-:W-:Y:S01]  /*6050*/  UIADD3.X UR7, URZ, UR23, URZ, UP0, !UPT ;  /* 0x000000173f077290 */ /* 0x000fe200087fe43f */
[----:B------:R-:W-:Y:S01]  /*6060*/  R2UR UR11, R20 ;  /* 0x00000000140b72ca */ /* 0x000fe200000e0000 */
[----:B------:R-:W-:Y:S01]  /*6070*/  VIADD R9, R9, 0x1 ;  /* 0x0000000109097836 */ /* 0x000fe20000000000 */
[----:B------:R-:W-:Y:S01]  /*6080*/  R2UR UR10, R23 ;  /* 0x00000000170a72ca */ /* 0x000fe200000e0000 */
[----:B------:R-:W-:Y:S01]  /*6090*/  UIADD3.X UR25, URZ, UR23, URZ, UP1, !UPT ;  /* 0x000000173f197290 */ /* 0x000fe20008ffe43f */
[----:B------:R-:W-:Y:S01]  /*60a0*/  R2UR UR12, R16 ;  /* 0x00000000100c72ca */ /* 0x000fe200000e0000 */
[----:B------:R-:W-:Y:S01]  /*60b0*/  UMOV UR14, 0x0 ;  /* 0x00000000000e7882 */ /* 0x000fe20000000000 */
[----:B------:R-:W-:Y:S01]  /*60c0*/  R2UR UR19, R19 ;  /* 0x00000000131372ca */ /* 0x000fe200000e0000 */
[----:B------:R-:W-:Y:S01]  /*60d0*/  UMOV UR15, 0x10000000 ;  /* 0x10000000000f7882 */ /* 0x000fe20000000000 */
[----:B------:R-:W-:Y:S01]  /*60e0*/  ISETP.GT.AND P1, PT, R6, 0x1, PT ;  /* 0x000000010600780c */ /* 0x000fe20003f24270 */
[----:B------:R-:W-:Y:S01]  /*60f0*/  UIADD3 UR5, UR5, 0x100, URZ ;  /* 0x0000010005057890 */ /* 0x000fe2000fffe03f */
[----:B------:R-:W-:Y:S01]  /*6100*/  ISETP.NE.AND P0, PT, R9, 0x3, PT ;  /* 0x000000030900780c */ /* 0x000fe20003f05270 */
[----:B------:R-:W-:Y:S01]  /*6110*/  UIADD3 UR16, UR16, 0xc100, UR8 ;  /* 0x0000c10010107890 */ /* 0x000fe2000fffe008 */
[----:B------:R-:W-:Y:S01]  /*6120*/  VIADD R23, R23, 0x80 ;  /* 0x0000008017177836 */ /* 0x000fe20000000000 */
[----:B------:R-:W-:Y:S01]  /*6130*/  UMOV UR26, 0x30000 ;  /* 0x00030000001a7882 */ /* 0x000fe20000000000 */
[----:B------:R-:W-:-:S02]  /*6140*/  SEL R8, RZ, 0x1, P0 ;  /* 0x00000001ff087807 */ /* 0x000fc40000000000 */
[----:B------:R-:W-:Y:S01]  /*6150*/  UMOV UR8, UR5 ;  /* 0x0000000500087c82 */ /* 0x000fe20008000000 */
[----:B------:R-:W-:Y:S01]  /*6160*/  SEL R9, R9, RZ, P0 ;  /* 0x000000ff09097207 */ /* 0x000fe20000000000 */
[----:B------:R0:W-:Y:S01]  /*6170*/  UTMALDG.3D [UR8], [UR6], desc[UR14] ;  /* 0x00000e08060075b4 */ /* 0x0001e20008011000 */
[----:B------:R-:W-:Y:S01]  /*6180*/  LOP3.LUT R7, R7, R8, RZ, 0x3c, !PT ;  /* 0x0000000807077212 */ /* 0x000fe200078e3cff */
[----:B0-----:R-:W-:Y:S01]  /*6190*/  UMOV UR11, UR19 ;  /* 0x00000013000b7c82 */ /* 0x001fe20008000000 */
[----:B------:R-:W-:Y:S02]  /*61a0*/  UMOV UR8, UR16 ;  /* 0x0000001000087c82 */ /* 0x000fe40008000000 */
[----:B------:R0:W-:Y:S02]  /*61b0*/  UTMALDG.3D.MULTICAST [UR8], [UR24], UR26, desc[UR14] ;  /* 0x00000e08180073b4 */ /* 0x0001e4000801181a */
[----:B0-----:R-:W-:Y:S05]  /*61c0*/  @P1 BRA `(.L_x_117) ;  /* 0xfffffffc00441947 */ /* 0x001fea000383ffff */
.L_x_114:
[----:B------:R-:W-:Y:S05]  /*61d0*/  BSYNC B1 ;  /* 0x0000000000017941 */ /* 0x000fea0003800000 */
.L_x_113:
[----:B------:R-:W-:Y:S01]  /*61e0*/  LOP3.LUT P1, RZ, R14, 0xff, RZ, 0xc0, !PT ;  /* 0x000000ff0eff7812 */ /* 0x000fe2000782c0ff */
[C---:B------:R-:W-:Y:S01]  /*61f0*/  IMAD.IADD R17, R10.reuse, 0x1, R17 ;  /* 0x000000010a117824 */ /* 0x040fe200078e0211 */
[----:B------:R-:W-:Y:S01]  /*6200*/  ULDC.64 UR6, c[0x0][0x650] ;  /* 0x0001940000067ab9 */ /* 0x000fe20000000a00 */
[C---:B------:R-:W-:Y:S01]  /*6210*/  ISETP.GE.U32.AND P2, PT, R10.reuse, 0x3, PT ;  /* 0x000000030a00780c */ /* 0x040fe20003f46070 */
[----:B------:R-:W-:Y:S01]  /*6220*/  BSSY B1, `(.L_x_118) ;  /* 0x000006a000017945 */ /* 0x000fe20003800000 */
[----:B------:R-:W-:Y:S01]  /*6230*/  IMAD.MOV.U32 R18, RZ, RZ, -0x1 ;  /* 0xffffffffff127424 */ /* 0x000fe200078e00ff */
[----:B------:R-:W-:Y:S01]  /*6240*/  ISETP.GT.U32.AND P0, PT, R17, 0x2, PT ;  /* 0x000000021100780c */ /* 0x000fe20003f04070 */
[----:B------:R-:W-:Y:S01]  /*6250*/  IMAD.MOV.U32 R16, RZ, RZ, -0x1 ;  /* 0xffffffffff107424 */ /* 0x000fe200078e00ff */
[----:B------:R-:W-:Y:S02]  /*6260*/  PRMT R14, RZ, 0x7610, R14 ;  /* 0x00007610ff0e7816 */ /* 0x000fe4000000000e */
[----:B------:R-:W-:-:S03]  /*6270*/  ISETP.LT.U32.AND P0, PT, R10, 0x3, P0 ;  /* 0x000000030a00780c */ /* 0x000fc60000701070 */
[----:B------:R-:W0:Y:S01]  /*6280*/  @P1 S2R R7, SR_CgaCtaId ;  /* 0x0000000000071919 */ /* 0x000e220000008800 */
[----:B------:R-:W-:-:S04]  /*6290*/  @P1 MOV R6, 0x400 ;  /* 0x0000040000061802 */ /* 0x000fc80000000f00 */
[----:B0-----:R-:W-:Y:S01]  /*62a0*/  @P1 LEA R8, R7, R6, 0x18 ;  /* 0x0000000607081211 */ /* 0x001fe200078ec0ff */
[----:B------:R-:W-:Y:S01]  /*62b0*/  IMAD.WIDE.U32 R6, R17, -0x55555555, RZ ;  /* 0xaaaaaaab11067825 */ /* 0x000fe200078e00ff */
[----:B------:R-:W-:Y:S02]  /*62c0*/  SEL R6, RZ, 0x1, !P0 ;  /* 0x00000001ff067807 */ /* 0x000fe40004000000 */
[----:B------:R0:W-:Y:S01]  /*62d0*/  @P1 SYNCS.ARRIVE.TRANS64.A1T0 RZ, [R8+URZ+0x48], RZ ;  /* 0x000048ff08ff19a7 */ /* 0x0001e2000810003f */
[----:B------:R-:W-:Y:S02]  /*62e0*/  IADD3 R4, P1, R4, UR20, RZ ;  /* 0x0000001404047c10 */ /* 0x000fe4000ff3e0ff */
[----:B------:R-:W-:Y:S01]  /*62f0*/  LOP3.LUT R3, R3, R6, RZ, 0x3c, !PT ;  /* 0x0000000603037212 */ /* 0x000fe200078e3cff */
[----:B------:R-:W-:Y:S01]  /*6300*/  IMAD.MOV.U32 R6, RZ, RZ, -0x1 ;  /* 0xffffffffff067424 */ /* 0x000fe200078e00ff */
[----:B------:R-:W-:Y:S02]  /*6310*/  IADD3.X R5, R5, UR13, RZ, P1, !PT ;  /* 0x0000000d05057c10 */ /* 0x000fe40008ffe4ff */
[----:B------:R-:W-:-:S02]  /*6320*/  ISETP.GE.U32.AND P0, PT, R4, UR6, PT ;  /* 0x0000000604007c0c */ /* 0x000fc4000bf06070 */
[----:B0-----:R-:W-:Y:S02]  /*6330*/  SHF.R.U32.HI R8, RZ, 0x1, R7 ;  /* 0x00000001ff087819 */ /* 0x001fe40000011607 */
[----:B------:R-:W-:Y:S02]  /*6340*/  ISETP.GE.U32.AND.EX P0, PT, R5, UR7, PT, P0 ;  /* 0x0000000705007c0c */ /* 0x000fe4000bf06100 */
[----:B------:R-:W-:Y:S01]  /*6350*/  @P2 LOP3.LUT R3, R3, 0x1, R8, 0x78, !PT ;  /* 0x0000000103032812 */ /* 0x000fe200078e7808 */
[----:B------:R-:W-:Y:S01]  /*6360*/  IMAD R17, R8, -0x3, R17 ;  /* 0xfffffffd08117824 */ /* 0x000fe200078e0211 */
[----:B------:R-:W-:-:S09]  /*6370*/  PRMT R7, RZ, 0x7610, R7 ;  /* 0x00007610ff077816 */ /* 0x000fd20000000007 */
[----:B------:R-:W-:Y:S05]  /*6380*/  @P0 BRA `(.L_x_119) ;  /* 0x00000004004c0947 */ /* 0x000fea0003800000 */
[----:B------:R-:W0:Y:S01]  /*6390*/  S2R R18, SR_CTAID.X ;  /* 0x0000000000127919 */ /* 0x000e220000002500 */
[----:B------:R-:W-:Y:S01]  /*63a0*/  ULDC.64 UR6, c[0x0][0x628] ;  /* 0x00018a0000067ab9 */ /* 0x000fe20000000a00 */
[----:B------:R-:W-:Y:S01]  /*63b0*/  ULDC UR8, c[0x0][0x630] ;  /* 0x00018c0000087ab9 */ /* 0x000fe20000000800 */
[----:B------:R-:W-:Y:S01]  /*63c0*/  ISETP.NE.U32.AND P0, PT, RZ, UR6, PT ;  /* 0x00000006ff007c0c */ /* 0x000fe2000bf05070 */
[----:B------:R-:W1:Y:S01]  /*63d0*/  S2R R19, SR_CTAID.Y ;  /* 0x0000000000137919 */ /* 0x000e620000002600 */
[----:B------:R-:W-:Y:S01]  /*63e0*/  ULDC UR9, c[0x0][0x150] ;  /* 0x0000540000097ab9 */ /* 0x000fe20000000800 */
[----:B------:R-:W-:Y:S01]  /*63f0*/  IMAD.MOV.U32 R6, RZ, RZ, R4 ;  /* 0x000000ffff067224 */ /* 0x000fe200078e0004 */
[----:B------:R-:W-:Y:S01]  /*6400*/  ISETP.NE.AND.EX P0, PT, RZ, UR7, PT, P0 ;  /* 0x00000007ff007c0c */ /* 0x000fe2000bf05300 */
[----:B------:R-:W-:Y:S01]  /*6410*/  IMAD.MOV.U32 R7, RZ, RZ, R5 ;  /* 0x000000ffff077224 */ /* 0x000fe200078e0005 */
[----:B0-----:R-:W-:-:S11]  /*6420*/  I2FP.F32.U32 R20, R18 ;  /* 0x0000001200147245 */ /* 0x001fd60000201000 */
[----:B------:R-:W-:Y:S05]  /*6430*/  @!P0 BRA `(.L_x_120) ;  /* 0x0000000000288947 */ /* 0x000fea0003800000 */
[----:B------:R-:W-:Y:S02]  /*6440*/  ULDC UR5, c[0x0][0x634] ;  /* 0x00018d0000057ab9 */ /* 0x000fe40000000800 */
[----:B------:R-:W-:-:S05]  /*6450*/  IADD3 R7, P0, R4, UR5, RZ ;  /* 0x0000000504077c10 */ /* 0x000fca000ff1e0ff */
[----:B------:R-:W-:-:S04]  /*6460*/  IMAD.X R21, RZ, RZ, R5, P0 ;  /* 0x000000ffff157224 */ /* 0x000fc800000e0605 */
[----:B------:R-:W-:-:S04]  /*6470*/  IMAD.WIDE.U32 R8, R21, UR6, RZ ;  /* 0x0000000615087c25 */ /* 0x000fc8000f8e00ff */
[----:B------:R-:W-:-:S04]  /*6480*/  IMAD.WIDE.U32 R8, P0, R7, UR7, R8 ;  /* 0x0000000707087c25 */ /* 0x000fc8000f800008 */
[----:B------:R-:W-:-:S04]  /*6490*/  IMAD.WIDE.U32 R6, R7, UR6, RZ ;  /* 0x0000000607067c25 */ /* 0x000fc8000f8e00ff */
[----:B------:R-:W-:Y:S01]  /*64a0*/  IMAD.MOV.U32 R6, RZ, RZ, R9 ;  /* 0x000000ffff067224 */ /* 0x000fe200078e0009 */
[----:B------:R-:W-:Y:S01]  /*64b0*/  IADD3 RZ, P1, R7, R8, RZ ;  /* 0x0000000807ff7210 */ /* 0x000fe20007f3e0ff */
[----:B------:R-:W-:-:S04]  /*64c0*/  IMAD.X R7, RZ, RZ, RZ, P0 ;  /* 0x000000ffff077224 */ /* 0x000fc800000e06ff */
[----:B------:R-:W-:-:S08]  /*64d0*/  IMAD.WIDE.U32.X R6, R21, UR7, R6, P1 ;  /* 0x0000000715067c25 */ /* 0x000fd000088e0406 */
.L_x_120:
[--C-:B------:R-:W-:Y:S01]  /*64e0*/  SHF.R.U64 R16, R6, UR8, R7.reuse ;  /* 0x0000000806107c19 */ /* 0x100fe20008001207 */
[----:B------:R-:W-:Y:S01]  /*64f0*/  FMUL R20, R20, UR9 ;  /* 0x0000000914147c20 */ /* 0x000fe20008400000 */
[----:B------:R-:W0:Y:S01]  /*6500*/  LDC R21, c[0x0][0x144] ;  /* 0x00005100ff157b82 */ /* 0x000e220000000800 */
[----:B-1----:R-:W-:Y:S01]  /*6510*/  I2FP.F32.U32 R8, R19 ;  /* 0x0000001300087245 */ /* 0x002fe20000201000 */
[----:B------:R-:W-:Y:S01]  /*6520*/  ULDC UR5, c[0x0][0x154] ;  /* 0x0000550000057ab9 */ /* 0x000fe20000000800 */
[----:B------:R-:W-:Y:S01]  /*6530*/  SHF.R.U32.HI R6, RZ, UR8, R7 ;  /* 0x00000008ff067c19 */ /* 0x000fe20008011607 */
[----:B------:R-:W-:Y:S01]  /*6540*/  ULDC.64 UR6, c[0x0][0x620] ;  /* 0x0001880000067ab9 */ /* 0x000fe20000000a00 */
[----:B------:R-:W-:Y:S01]  /*6550*/  IADD3 R7, P0, RZ, -R16, RZ ;  /* 0x80000010ff077210 */ /* 0x000fe20007f1e0ff */
[----:B------:R-:W1:Y:S01]  /*6560*/  F2I.U32.TRUNC.NTZ R20, R20 ;  /* 0x0000001400147305 */ /* 0x000e62000020f000 */
[----:B------:R-:W-:Y:S01]  /*6570*/  FMUL R8, R8, UR5 ;  /* 0x0000000508087c20 */ /* 0x000fe20008400000 */
[----:B------:R-:W2:Y:S01]  /*6580*/  LDC R22, c[0x0][0x148] ;  /* 0x00005200ff167b82 */ /* 0x000ea20000000800 */
[----:B------:R-:W-:Y:S01]  /*6590*/  ULDC UR5, c[0x0][0x618] ;  /* 0x0001860000057ab9 */ /* 0x000fe20000000800 */
[----:B------:R-:W-:-:S04]  /*65a0*/  IMAD.X R6, RZ, RZ, ~R6, P0 ;  /* 0x000000ffff067224 */ /* 0x000fc800000e0e06 */
[----:B------:R-:W-:Y:S01]  /*65b0*/  IMAD R6, R6, UR6, RZ ;  /* 0x0000000606067c24 */ /* 0x000fe2000f8e02ff */
[----:B------:R-:W3:Y:S03]  /*65c0*/  F2I.U32.TRUNC.NTZ R8, R8 ;  /* 0x0000000800087305 */ /* 0x000ee6000020f000 */
[C---:B------:R-:W-:Y:S02]  /*65d0*/  IMAD R9, R7.reuse, UR7, R6 ;  /* 0x0000000707097c24 */ /* 0x040fe4000f8e0206 */
[----:B------:R-:W-:Y:S01]  /*65e0*/  IMAD.WIDE.U32 R6, R7, UR6, R4 ;  /* 0x0000000607067c25 */ /* 0x000fe2000f8e0004 */
[----:B------:R-:W-:Y:S02]  /*65f0*/  ULDC.64 UR6, c[0x0][0x640] ;  /* 0x0001900000067ab9 */ /* 0x000fe40000000a00 */
[----:B------:R-:W-:Y:S01]  /*6600*/  ISETP.NE.U32.AND P0, PT, RZ, UR6, PT ;  /* 0x00000006ff007c0c */ /* 0x000fe2000bf05070 */
[----:B-1----:R-:W-:-:S02]  /*6610*/  IMAD.MOV R20, RZ, RZ, -R20 ;  /* 0x000000ffff147224 */ /* 0x002fc400078e0a14 */
[----:B------:R-:W-:Y:S01]  /*6620*/  IMAD.IADD R7, R7, 0x1, R9 ;  /* 0x0000000107077824 */ /* 0x000fe200078e0209 */
[----:B------:R-:W-:Y:S01]  /*6630*/  ISETP.NE.AND.EX P0, PT, RZ, UR7, PT, P0 ;  /* 0x00000007ff007c0c */ /* 0x000fe2000bf05300 */
[----:B0-----:R-:W-:-:S03]  /*6640*/  IMAD R18, R21, R20, R18 ;  /* 0x0000001415127224 */ /* 0x001fc600078e0212 */
[--C-:B------:R-:W-:Y:S01]  /*6650*/  SHF.R.U64 R20, R6, UR5, R7.reuse ;  /* 0x0000000506147c19 */ /* 0x100fe20008001207 */
[----:B---3--:R-:W-:Y:S01]  /*6660*/  IMAD.MOV R6, RZ, RZ, -R8 ;  /* 0x000000ffff067224 */ /* 0x008fe200078e0a08 */
[----:B------:R-:W-:Y:S01]  /*6670*/  SHF.R.U32.HI R7, RZ, UR5, R7 ;  /* 0x00000005ff077c19 */ /* 0x000fe20008011607 */
[----:B------:R-:W-:Y:S02]  /*6680*/  ULDC UR5, c[0x0][0x608] ;  /* 0x0001820000057ab9 */ /* 0x000fe40000000800 */
[----:B--2---:R-:W-:Y:S01]  /*6690*/  @P4 IMAD R18, R22, R6, R19 ;  /* 0x0000000616124224 */ /* 0x004fe200078e0213 */
[--C-:B------:R-:W-:Y:S02]  /*66a0*/  SHF.R.U64 R22, R20, UR5, R7.reuse ;  /* 0x0000000514167c19 */ /* 0x100fe40008001207 */
[----:B------:R-:W-:Y:S01]  /*66b0*/  SHF.R.U32.HI R7, RZ, UR5, R7 ;  /* 0x00000005ff077c19 */ /* 0x000fe20008011607 */
[----:B------:R-:W-:-:S03]  /*66c0*/  ULDC UR5, c[0x0][0x658] ;  /* 0x0001960000057ab9 */ /* 0x000fc60000000800 */
[--C-:B------:R-:W-:Y:S02]  /*66d0*/  SHF.R.U64 R19, R22, UR5, R7.reuse ;  /* 0x0000000516137c19 */ /* 0x100fe40008001207 */
[----:B------:R-:W-:-:S03]  /*66e0*/  SHF.R.U32.HI R21, RZ, UR5, R7 ;  /* 0x00000005ff157c19 */ /* 0x000fc60008011607 */
[----:B------:R-:W-:Y:S02]  /*66f0*/  IMAD.MOV.U32 R8, RZ, RZ, R19 ;  /* 0x000000ffff087224 */ /* 0x000fe400078e0013 */
[----:B------:R-:W-:Y:S01]  /*6700*/  IMAD.MOV.U32 R7, RZ, RZ, R21 ;  /* 0x000000ffff077224 */ /* 0x000fe200078e0015 */
[----:B------:R-:W-:Y:S06]  /*6710*/  @!P0 BRA `(.L_x_121) ;  /* 0x00000000002c8947 */ /* 0x000fec0003800000 */
        /* <DEDUP_REMOVED lines=9> */
[----:B------:R-:W-:-:S04]  /*67b0*/  IMAD.WIDE.U32.X R6, R21, UR7, R6, P1 ;  /* 0x0000000715067c25 */ /* 0x000fc800088e0406 */
[----:B------:R-:W-:-:S07]  /*67c0*/  IMAD.MOV.U32 R8, RZ, RZ, R6 ;  /* 0x000000ffff087224 */ /* 0x000fce00078e0006 */
.L_x_121:
[----:B------:R-:W-:Y:S01]  /*67d0*/  ULDC UR5, c[0x0][0x648] ;  /* 0x0001920000057ab9 */ /* 0x000fe20000000800 */
[----:B------:R-:W-:Y:S01]  /*67e0*/  LOP3.LUT R6, R22, UR17, RZ, 0xc0, !PT ;  /* 0x0000001116067c12 */ /* 0x000fe2000f8ec0ff */
[----:B------:R-:W-:Y:S01]  /*67f0*/  ULDC UR6, c[0x0][0x610] ;  /* 0x0001840000067ab9 */ /* 0x000fe20000000800 */
[----:B------:R-:W-:Y:S01]  /*6800*/  SHF.R.U64 R7, R8, UR5, R7 ;  /* 0x0000000508077c19 */ /* 0x000fe20008001207 */
[----:B------:R-:W-:Y:S01]  /*6810*/  ULDC UR5, c[0x0][0x638] ;  /* 0x00018e0000057ab9 */ /* 0x000fe20000000800 */
[----:B------:R-:W-:-:S03]  /*6820*/  LOP3.LUT R20, R20, UR4, RZ, 0xc0, !PT ;  /* 0x0000000414147c12 */ /* 0x000fc6000f8ec0ff */
[----:B------:R-:W-:Y:S02]  /*6830*/  IMAD.MOV R8, RZ, RZ, -R7 ;  /* 0x000000ffff087224 */ /* 0x000fe400078e0a07 */
[----:B------:R-:W-:Y:S02]  /*6840*/  IMAD R7, R7, UR18, R6 ;  /* 0x0000001207077c24 */ /* 0x000fe4000f8e0206 */
[----:B------:R-:W-:Y:S01]  /*6850*/  IMAD R19, R8, UR5, R19 ;  /* 0x0000000508137c24 */ /* 0x000fe2000f8e0213 */
[----:B------:R-:W-:Y:S01]  /*6860*/  ULDC UR5, c[0x0][0x600] ;  /* 0x0001800000057ab9 */ /* 0x000fe20000000800 */
[----:B------:R-:W-:Y:S02]  /*6870*/  IMAD R18, R7, UR6, R18 ;  /* 0x0000000607127c24 */ /* 0x000fe4000f8e0212 */
[----:B------:R-:W-:Y:S02]  /*6880*/  IMAD R19, R19, UR5, R20 ;  /* 0x0000000513137c24 */ /* 0x000fe4000f8e0214 */
[----:B------:R-:W-:-:S03]  /*6890*/  IMAD.MOV.U32 R7, RZ, RZ, 0x1 ;  /* 0x00000001ff077424 */ /* 0x000fc600078e00ff */
[----:B------:R-:W-:Y:S02]  /*68a0*/  SEL R6, R19, R18, !P4 ;  /* 0x0000001213067207 */ /* 0x000fe40006000000 */
[----:B------:R-:W-:-:S07]  /*68b0*/  SEL R18, R18, R19, !P4 ;  /* 0x0000001312127207 */ /* 0x000fce0006000000 */
.L_x_119:
[----:B------:R-:W-:Y:S05]  /*68c0*/  BSYNC B1 ;  /* 0x0000000000017941 */ /* 0x000fea0003800000 */
.L_x_118:
[----:B------:R-:W-:-:S13]  /*68d0*/  LOP3.LUT P0, RZ, R7, 0xff, RZ, 0xc0, !PT ;  /* 0x000000ff07ff7812 */ /* 0x000fda000780c0ff */
[----:B------:R-:W-:Y:S05]  /*68e0*/  @P0 BRA `(.L_x_122) ;  /* 0xfffffff400480947 */ /* 0x000fea000383ffff */
[----:B------:R-:W-:Y:S05]  /*68f0*/  BSYNC B0 ;  /* 0x0000000000007941 */ /* 0x000fea0003800000 */
.L_x_111:
[----:B------:R-:W-:-:S03]  /*6900*/  UMOV UR5, 0xffffffff ;  /* 0xffffffff00057882 */ /* 0x000fc60000000000 */
[----:B------:R-:W-:Y:S05]  /*6910*/  BRA.DIV UR5, `(.L_x_123) ;  /* 0x0000000205f87947 */ /* 0x000fea000b800000 */
[----:B------:R-:W-:-:S13]  /*6920*/  ELECT P0, URZ, PT ;  /* 0x00000000003f782f */ /* 0x000fda0003800000 */
.L_x_136:
[----:B------:R-:W-:Y:S04]  /*6930*/  BSSY B0, `(.L_x_124) ;  /* 0x0000022000007945 */ /* 0x000fe80003800000 */
[----:B------:R-:W-:Y:S05]  /*6940*/  @!P0 BRA `(.L_x_125) ;  /* 0x0000000000808947 */ /* 0x000fea0003800000 */
[----:B------:R-:W-:-:S04]  /*6950*/  LOP3.LUT R2, R2, 0x2, RZ, 0xfc, !PT ;  /* 0x0000000202027812 */ /* 0x000fc800078efcff */
[----:B------:R-:W-:-:S13]  /*6960*/  ISETP.NE.AND P0, PT, R2, 0x3, PT ;  /* 0x000000030200780c */ /* 0x000fda0003f05270 */
[----:B------:R-:W-:Y:S05]  /*6970*/  @!P0 BRA `(.L_x_126) ;  /* 0x0000000000048947 */ /* 0x000fea0003800000 */
[----:B------:R-:W-:Y:S01]  /*6980*/  BPT.TRAP 0x1 ;  /* 0x000000040000795c */ /* 0x000fe20000300000 */
.L_x_126:
[----:B------:R-:W0:Y:S01]  /*6990*/  S2R R5, SR_CgaCtaId ;  /* 0x0000000000057919 */ /* 0x000e220000008800 */
[----:B------:R-:W-:Y:S02]  /*69a0*/  MOV R0, 0x400 ;  /* 0x0000040000007802 */ /* 0x000fe40000000f00 */
[----:B------:R-:W-:Y:S02]  /*69b0*/  SHF.L.U32 R4, R3, 0x1f, RZ ;  /* 0x0000001f03047819 */ /* 0x000fe400000006ff */
[----:B0-----:R-:W-:-:S05]  /*69c0*/  LEA R0, R5, R0, 0x18 ;  /* 0x0000000005007211 */ /* 0x001fca00078ec0ff */
[----:B------:R-:W-:-:S04]  /*69d0*/  VIADD R0, R0, 0x18 ;  /* 0x0000001800007836 */ /* 0x000fc80000000000 */
[C---:B------:R-:W-:Y:S02]  /*69e0*/  IMAD R7, R17.reuse, 0x8, R0 ;  /* 0x0000000811077824 */ /* 0x040fe400078e0200 */
[----:B------:R-:W-:Y:S02]  /*69f0*/  VIADD R17, R17, 0x1 ;  /* 0x0000000111117836 */ /* 0x000fe40000000000 */
[----:B------:R-:W0:Y:S03]  /*6a00*/  SYNCS.PHASECHK.TRANS64.TRYWAIT P0, [R7+URZ], R4 ;  /* 0x00000004070075a7 */ /* 0x000e26000800017f */
[----:B------:R-:W-:-:S04]  /*6a10*/  ISETP.NE.AND P1, PT, R17, 0x3, PT ;  /* 0x000000031100780c */ /* 0x000fc80003f25270 */
[----:B------:R-:W-:Y:S02]  /*6a20*/  SEL R2, RZ, 0x1, P1 ;  /* 0x00000001ff027807 */ /* 0x000fe40000800000 */
[----:B------:R-:W-:Y:S02]  /*6a30*/  SEL R17, R17, RZ, P1 ;  /* 0x000000ff11117207 */ /* 0x000fe40000800000 */
[----:B------:R-:W-:-:S03]  /*6a40*/  LOP3.LUT R9, R3, R2, RZ, 0x3c, !PT ;  /* 0x0000000203097212 */ /* 0x000fc600078e3cff */
[----:B------:R-:W-:Y:S01]  /*6a50*/  IMAD R6, R17, 0x8, R0 ;  /* 0x0000000811067824 */ /* 0x000fe200078e0200 */
[----:B------:R-:W-:Y:S01]  /*6a60*/  SHF.L.U32 R5, R9, 0x1f, RZ ;  /* 0x0000001f09057819 */ /* 0x000fe200000006ff */
[----:B0-----:R-:W-:Y:S06]  /*6a70*/  @!P0 BRA `(.L_x_127) ;  /* 0x0000000000c08947 */ /* 0x001fec0003800000 */
.L_x_137:
[----:B------:R-:W1:Y:S01]  /*6a80*/  SYNCS.PHASECHK.TRANS64.TRYWAIT P0, [R6+URZ], R5 ;  /* 0x00000005060075a7 */ /* 0x000e62000800017f */
[----:B------:R-:W-:-:S05]  /*6a90*/  VIADD R2, R17, 0x1 ;  /* 0x0000000111027836 */ /* 0x000fca0000000000 */
[----:B------:R-:W-:-:S04]  /*6aa0*/  ISETP.NE.AND P1, PT, R2, 0x3, PT ;  /* 0x000000030200780c */ /* 0x000fc80003f25270 */
[----:B0-----:R-:W-:Y:S02]  /*6ab0*/  SEL R4, RZ, 0x1, P1 ;  /* 0x00000001ff047807 */ /* 0x001fe40000800000 */
[----:B------:R-:W-:Y:S02]  /*6ac0*/  SEL R3, R2, RZ, P1 ;  /* 0x000000ff02037207 */ /* 0x000fe40000800000 */
[----:B------:R-:W-:Y:S01]  /*6ad0*/  LOP3.LUT R4, R9, R4, RZ, 0x3c, !PT ;  /* 0x0000000409047212 */ /* 0x000fe200078e3cff */
[----:B-1----:R-:W-:Y:S06]  /*6ae0*/  @!P0 BRA `(.L_x_128) ;  /* 0x0000000000b88947 */ /* 0x002fec0003800000 */
.L_x_138:
[----:B------:R-:W-:Y:S01]  /*6af0*/  IMAD R3, R3, 0x8, R0 ;  /* 0x0000000803037824 */ /* 0x000fe200078e0200 */
[----:B------:R-:W-:-:S07]  /*6b00*/  SHF.L.U32 R0, R4, 0x1f, RZ ;  /* 0x0000001f04007819 */ /* 0x000fce00000006ff */
.L_x_129:
[----:B-1----:R1:W2:Y:S02]  /*6b10*/  SYNCS.PHASECHK.TRANS64.TRYWAIT P0, [R3+URZ], R0 ;  /* 0x00000000030075a7 */ /* 0x0022a4000800017f */
[----:B--2---:R-:W-:Y:S05]  /*6b20*/  @!P0 NANOSLEEP.SYNCS 0x989680 ;  /* 0x009896800000895d */ /* 0x004fea0003900000 */
[----:B------:R-:W2:Y:S02]  /*6b30*/  @!P0 SYNCS.PHASECHK.TRANS64 P0, [R3+URZ], R0 ;  /* 0x00000000030085a7 */ /* 0x000ea4000800007f */
[----:B--2---:R-:W-:Y:S05]  /*6b40*/  @!P0 BRA `(.L_x_129) ;  /* 0xfffffffc00f08947 */ /* 0x004fea000383ffff */
.L_x_125:
[----:B------:R-:W-:Y:S05]  /*6b50*/  BSYNC B0 ;  /* 0x0000000000007941 */ /* 0x000fea0003800000 */
.L_x_124:
[----:B------:R-:W-:Y:S05]  /*6b60*/  EXIT ;  /* 0x000000000000794d */ /* 0x000fea0003800000 */
.L_x_21:
[----:B-1----:R-:W-:-:S04]  /*6b70*/  IMAD.U32 R9, RZ, RZ, UR6 ;  /* 0x00000006ff097e24 */ /* 0x002fc8000f8e00ff */
[----:B------:R1:W3:Y:S03]  /*6b80*/  SYNCS.PHASECHK.TRANS64.TRYWAIT P0, [R9+URZ], R8 ;  /* 0x00000008090075a7 */ /* 0x0002e6000800017f */
[----:B---3--:R-:W-:Y:S05]  /*6b90*/  @!P0 NANOSLEEP.SYNCS 0x989680 ;  /* 0x009896800000895d */ /* 0x008fea0003900000 */
[----:B------:R-:W3:Y:S02]  /*6ba0*/  @!P0 SYNCS.PHASECHK.TRANS64 P0, [R9+URZ], R8 ;  /* 0x00000008090085a7 */ /* 0x000ee4000800007f */
[----:B---3--:R-:W-:Y:S05]  /*6bb0*/  @!P0 BRA `(.L_x_21) ;  /* 0xfffffffc00ec8947 */ /* 0x008fea000383ffff */
[----:B------:R-:W-:Y:S05]  /*6bc0*/  BRA `(.L_x_20) ;  /* 0xffffffa800847947 */ /* 0x000fea000383ffff */
.L_x_27:
[----:B-1----:R-:W-:-:S04]  /*6bd0*/  IMAD.U32 R11, RZ, RZ, UR12 ;  /* 0x0000000cff0b7e24 */ /* 0x002fc8000f8e00ff */
[----:B------:R1:W3:Y:S03]  /*6be0*/  SYNCS.PHASECHK.TRANS64.TRYWAIT P0, [R11+URZ], R10 ;  /* 0x0000000a0b0075a7 */ /* 0x0002e6000800017f */
[----:B---3--:R-:W-:Y:S05]  /*6bf0*/  @!P0 NANOSLEEP.SYNCS 0x989680 ;  /* 0x009896800000895d */ /* 0x008fea0003900000 */
[----:B------:R-:W3:Y:S02]  /*6c00*/  @!P0 SYNCS.PHASECHK.TRANS64 P0, [R11+URZ], R10 ;  /* 0x0000000a0b0085a7 */ /* 0x000ee4000800007f */
[----:B---3--:R-:W-:Y:S05]  /*6c10*/  @!P0 BRA `(.L_x_27) ;  /* 0xfffffffc00ec8947 */ /* 0x008fea000383ffff */
[----:B------:R-:W-:Y:S05]  /*6c20*/  BRA `(.L_x_26) ;  /* 0xffffffb0003c7947 */ /* 0x000fea000383ffff */
.L_x_112:
[----:B------:R-:W-:Y:S01]  /*6c30*/  BSSY B1, `(.L_x_130) ;  /* 0x0000006000017945 */ /* 0x000fe20003800000 */
[----:B------:R-:W-:-:S07]  /*6c40*/  IMAD.MOV.U32 R7, RZ, RZ, -0x1 ;  /* 0xffffffffff077424 */ /* 0x000fce00078e00ff */
[----:B------:R-:W-:Y:S05]  /*6c50*/  WARPSYNC.COLLECTIVE R7, `(.L_x_131) ;  /* 0x00000000070c7348 */ /* 0x000fea0003c00000 */
[----:B------:R-:W-:Y:S02]  /*6c60*/  ELECT P0, UR62, PT ;  /* 0x00000000003e782f */ /* 0x000fe40003800000 */
[----:B------:R-:W-:Y:S01]  /*6c70*/  MOV R7, UR62 ;  /* 0x0000003e00077c02 */ /* 0x000fe20008000f00 */
[----:B------:R-:W-:Y:S10]  /*6c80*/  ENDCOLLECTIVE ;  /* 0x000000000000791b */ /* 0x000ff40003800000 */
.L_x_131:
[----:B------:R-:W-:Y:S05]  /*6c90*/  BSYNC B1 ;  /* 0x0000000000017941 */ /* 0x000fea0003800000 */
.L_x_130:
[----:B------:R-:W-:Y:S05]  /*6ca0*/  BRA `(.L_x_132) ;  /* 0xfffffff000647947 */ /* 0x000fea000383ffff */
.L_x_115:
[----:B0-----:R0:W1:Y:S02]  /*6cb0*/  SYNCS.PHASECHK.TRANS64.TRYWAIT P0, [R21+URZ+0x18], R8 ;  /* 0x00001808150075a7 */ /* 0x001064000800017f */
[----:B-1----:R-:W-:Y:S05]  /*6cc0*/  @!P0 NANOSLEEP.SYNCS 0x989680 ;  /* 0x009896800000895d */ /* 0x002fea0003900000 */
[----:B------:R-:W1:Y:S02]  /*6cd0*/  @!P0 SYNCS.PHASECHK.TRANS64 P0, [R21+URZ+0x18], R8 ;  /* 0x00001808150085a7 */ /* 0x000e64000800007f */
[----:B-1----:R-:W-:Y:S05]  /*6ce0*/  @!P0 BRA `(.L_x_115) ;  /* 0xfffffffc00f08947 */ /* 0x002fea000383ffff */
[----:B------:R-:W-:Y:S05]  /*6cf0*/  BRA `(.L_x_133) ;  /* 0xfffffff0009c7947 */ /* 0x000fea000383ffff */
.L_x_123:
[----:B------:R-:W-:Y:S01]  /*6d00*/  BSSY B0, `(.L_x_134) ;  /* 0x0000006000007945 */ /* 0x000fe20003800000 */
[----:B------:R-:W-:-:S07]  /*6d10*/  IMAD.MOV.U32 R7, RZ, RZ, -0x1 ;  /* 0xffffffffff077424 */ /* 0x000fce00078e00ff */
[----:B------:R-:W-:Y:S05]  /*6d20*/  WARPSYNC.COLLECTIVE R7, `(.L_x_135) ;  /* 0x00000000070c7348 */ /* 0x000fea0003c00000 */
[----:B------:R-:W-:Y:S02]  /*6d30*/  ELECT P0, UR62, PT ;  /* 0x00000000003e782f */ /* 0x000fe40003800000 */
[----:B------:R-:W-:Y:S01]  /*6d40*/  MOV R7, UR62 ;  /* 0x0000003e00077c02 */ /* 0x000fe20008000f00 */
[----:B------:R-:W-:Y:S10]  /*6d50*/  ENDCOLLECTIVE ;  /* 0x000000000000791b */ /* 0x000ff40003800000 */
.L_x_135:
[----:B------:R-:W-:Y:S05]  /*6d60*/  BSYNC B0 ;  /* 0x0000000000007941 */ /* 0x000fea0003800000 */
.L_x_134:
[----:B------:R-:W-:Y:S05]  /*6d70*/  BRA `(.L_x_136) ;  /* 0xfffffff800ec7947 */ /* 0x000fea000383ffff */
.L_x_127:
[----:B0-----:R0:W1:Y:S02]  /*6d80*/  SYNCS.PHASECHK.TRANS64.TRYWAIT P0, [R7+URZ], R4 ;  /* 0x00000004070075a7 */ /* 0x001064000800017f */
[----:B-1----:R-:W-:Y:S05]  /*6d90*/  @!P0 NANOSLEEP.SYNCS 0x989680 ;  /* 0x009896800000895d */ /* 0x002fea0003900000 */
[----:B------:R-:W1:Y:S02]  /*6da0*/  @!P0 SYNCS.PHASECHK.TRANS64 P0, [R7+URZ], R4 ;  /* 0x00000004070085a7 */ /* 0x000e64000800007f */
[----:B-1----:R-:W-:Y:S05]  /*6db0*/  @!P0 BRA `(.L_x_127) ;  /* 0xfffffffc00f08947 */ /* 0x002fea000383ffff */
[----:B------:R-:W-:Y:S05]  /*6dc0*/  BRA `(.L_x_137) ;  /* 0xfffffffc002c7947 */ /* 0x000fea000383ffff */
.L_x_128:
[----:B0-----:R0:W1:Y:S02]  /*6dd0*/  SYNCS.PHASECHK.TRANS64.TRYWAIT P0, [R6+URZ], R5 ;  /* 0x00000005060075a7 */ /* 0x001064000800017f */
[----:B-1----:R-:W-:Y:S05]  /*6de0*/  @!P0 NANOSLEEP.SYNCS 0x989680 ;  /* 0x009896800000895d */ /* 0x002fea0003900000 */
[----:B------:R-:W1:Y:S02]  /*6df0*/  @!P0 SYNCS.PHASECHK.TRANS64 P0, [R6+URZ], R5 ;  /* 0x00000005060085a7 */ /* 0x000e64000800007f */
[----:B-1----:R-:W-:Y:S05]  /*6e00*/  @!P0 BRA `(.L_x_128) ;  /* 0xfffffffc00f08947 */ /* 0x002fea000383ffff */
[----:B------:R-:W-:Y:S05]  /*6e10*/  BRA `(.L_x_138) ;  /* 0xfffffffc00347947 */ /* 0x000fea000383ffff */
.L_x_139:
[----:B------:R-:W-:-:S00]  /*6e20*/  BRA `(.L_x_139) ;  /* 0xfffffffc00fc7947 */ /* 0x000fc0000383ffff */
[----:B------:R-:W-:-:S00]  /*6e30*/  NOP ;  /* 0x0000000000007918 */ /* 0x000fc00000000000 */
        /* <DEDUP_REMOVED lines=12> */
.L_x_140:


//--------------------- .nv.shared._ZN7cutlass13device_kernelINS_4gemm6kernel13GemmUniversalIN4cute5tupleIJiiiiEEENS1_10collective13CollectiveMmaINS1_37MainloopSm90TmaGmmaWarpSpecializedFP8ILi3ENS5_IJNS4_1CILi2EEENSA_ILi1EEESC_EEENS1_35KernelTmaWarpSpecializedCooperativeEEENS5_IJNSA_ILi128EEENSA_ILi64EEESG_EEENS_12float_e5m2_tENS5_IJlSC_lEEESJ_SK_NS4_8TiledMMAINS4_8MMA_AtomIJNS4_4SM904GMMA30MMA_64x64x32_F32E5M2E5M2_SS_TNILNSO_7ScaleInE1ELSQ_1EEEEEENS4_6LayoutISD_NS5_IJSC_NSA_ILi0EEESU_EEEEENS5_IJNS4_10UnderscoreESX_SX_EEEEENS4_13SM90_TMA_LOADENS4_14ComposedLayoutINS4_7SwizzleILi3ELi4ELi3EEENS4_18smem_ptr_flag_bitsILi8EEENST_INS5_IJNSA_ILi8EEESG_EEENS5_IJSG_SC_EEEEEEEvNS4_8identityENS4_23SM90_TMA_LOAD_MULTICASTES1A_vS1B_EENS_8epilogue10collective6detail29Sm90TmaWarpSpecializedAdapterINS1F_15DefaultEpilogueISJ_SK_SK_NS1E_6thread17LinearCombinationISJ_Li1EffLNS1J_9ScaleType4KindE0ELNS_15FloatRoundStyleE2ESJ_EENS1_15EpilogueDefaultEEEEEvvEEEEvNT_6ParamsE --------------------------
	.section	.nv.shared._ZN7cutlass13device_kernelINS_4gemm6kernel13GemmUniversalIN4cute5tupleIJiiiiEEENS1_10collective13CollectiveMmaINS1_37MainloopSm90TmaGmmaWarpSpecializedFP8ILi3ENS5_IJNS4_1CILi2EEENSA_ILi1EEESC_EEENS1_35KernelTmaWarpSpecializedCooperativeEEENS5_IJNSA_ILi128EEENSA_ILi64EEESG_EEENS_12float_e5m2_tENS5_IJlSC_lEEESJ_SK_NS4_8TiledMMAINS4_8MMA_AtomIJNS4_4SM904GMMA30MMA_64x64x32_F32E5M2E5M2_SS_TNILNSO_7ScaleInE1ELSQ_1EEEEEENS4_6LayoutISD_NS5_IJSC_NSA_ILi0EEESU_EEEEENS5_IJNS4_10UnderscoreESX_SX_EEEEENS4_13SM90_TMA_LOADENS4_14ComposedLayoutINS4_7SwizzleILi3ELi4ELi3EEENS4_18smem_ptr_flag_bitsILi8EEENST_INS5_IJNSA_ILi8EEESG_EEENS5_IJSG_SC_EEEEEEEvNS4_8identityENS4_23SM90_TMA_LOAD_MULTICASTES1A_vS1B_EENS_8epilogue10collective6detail29Sm90TmaWarpSpecializedAdapterINS1F_15DefaultEpilogueISJ_SK_SK_NS1E_6thread17LinearCombinationISJ_Li1EffLNS1J_9ScaleType4KindE0ELNS_15FloatRoundStyleE2ESJ_EENS1_15EpilogueDefaultEEEEEvvEEEEvNT_6ParamsE,"aw",@nobits
	.sectionflags	@""
	.align	16
	.zero		1024


//--------------------- .nv.shared.reserved.0     --------------------------
	.section	.nv.shared.reserved.0,"aw",@nobits
	.weak		__nv_reservedSMEM_offset_0_alias
	.size		__nv_reservedSMEM_offset_0_alias, 0, 0
	.other		__nv_reservedSMEM_offset_0_alias,@"STO_CUDA_RESERVED_SHARED STV_DEFAULT"
__nv_reservedSMEM_offset_0_alias:
	.zero		0


//--------------------- .nv.global                --------------------------
	.section	.nv.global,"aw",@nobits
.nv.global:
	.type		_ZN39_INTERNAL_5f445611_4_k_cu_91a5d5ea_52254cute1_E,@object
	.size		_ZN39_INTERNAL_5f445611_4_k_cu_91a5d5ea_52254cute1_E,(_ZN39_INTERNAL_5f445611_4_k_cu_91a5d5ea_52254cuda3std3__45__cpo6cbeginE - _ZN39_INTERNAL_5f445611_4_k_cu_91a5d5ea_52254cute1_E)
_ZN39_INTERNAL_5f445611_4_k_cu_91a5d5ea_52254cute1_E:
	.zero		1
	.type		_ZN39_INTERNAL_5f445611_4_k_cu_91a5d5ea_52254cuda3std3__45__cpo6cbeginE,@object
	.size		_ZN39_INTERNAL_5f445611_4_k_cu_91a5d5ea_52254cuda3std3__45__cpo6cbeginE,(_ZN39_INTERNAL_5f445611_4_k_cu_91a5d5ea_52254cuda3std3__48in_placeE - _ZN39_INTERNAL_5f445611_4_k_cu_91a5d5ea_52254cuda3std3__45__cpo6cbeginE)
_ZN39_INTERNAL_5f445611_4_k_cu_91a5d5ea_52254cuda3std3__45__cpo6cbeginE:
	.zero		1
	.type		_ZN39_INTERNAL_5f445611_4_k_cu_91a5d5ea_52254cuda3std3__48in_placeE,@object
	.size		_ZN39_INTERNAL_5f445611_4_k_cu_91a5d5ea_52254cuda3std3__48in_placeE,(_ZN39_INTERNAL_5f445611_4_k_cu_91a5d5ea_52254cuda3std6ranges3__45__cpo9iter_moveE - _ZN39_INTERNAL_5f445611_4_k_cu_91a5d5ea_52254cuda3std3__48in_placeE)
_ZN39_INTERNAL_5f445611_4_k_cu_91a5d5ea_52254cuda3std3__48in_placeE:
	.zero		1
	.type		_ZN39_INTERNAL_5f445611_4_k_cu_91a5d5ea_52254cuda3std6ranges3__45__cpo9iter_moveE,@object
	.size		_ZN39_INTERNAL_5f445611_4_k_cu_91a5d5ea_52254cuda3std6ranges3__45__cpo9iter_moveE,(_ZN39_INTERNAL_5f445611_4_k_cu_91a5d5ea_52254cuda3std3__45__cpo5beginE - _ZN39_INTERNAL_5f445611_4_k_cu_91a5d5ea_52254cuda3std6ranges3__45__cpo9iter_moveE)
_ZN39_INTERNAL_5f445611_4_k_cu_91a5d5ea_52254cuda3std6ranges3__45__cpo9iter_moveE:
	.zero		1
	.type		_ZN39_INTERNAL_5f445611_4_k_cu_91a5d5ea_52254cuda3std3__45__cpo5beginE,@object
	.size		_ZN39_INTERNAL_5f445611_4_k_cu_91a5d5ea_52254cuda3std3__45__cpo5beginE,(_ZN39_INTERNAL_5f445611_4_k_cu_91a5d5ea_52254cuda3std3__441_GLOBAL__N__5f445611_4_k_cu_91a5d5ea_52256ignoreE - _ZN39_INTERNAL_5f445611_4_k_cu_91a5d5ea_52254cuda3std3__45__cpo5beginE)
_ZN39_INTERNAL_5f445611_4_k_cu_91a5d5ea_52254cuda3std3__45__cpo5beginE:
	.zero		1
	.type		_ZN39_INTERNAL_5f445611_4_k_cu_91a5d5ea_52254cuda3std3__441_GLOBAL__N__5f445611_4_k_cu_91a5d5ea_52256ignoreE,@object
	.size		_ZN39_INTERNAL_5f445611_4_k_cu_91a5d5ea_52254cuda3std3__441_GLOBAL__N__5f445611_4_k_cu_91a5d5ea_52256ignoreE,(_ZN39_INTERNAL_5f445611_4_k_cu_91a5d5ea_52254cute7productE - _ZN39_INTERNAL_5f445611_4_k_cu_91a5d5ea_52254cuda3std3__441_GLOBAL__N__5f445611_4_k_cu_91a5d5ea_52256ignoreE)
_ZN39_INTERNAL_5f445611_4_k_cu_91a5d5ea_52254cuda3std3__441_GLOBAL__N__5f445611_4_k_cu_91a5d5ea_52256ignoreE:
	.zero		1
	.type		_ZN39_INTERNAL_5f445611_4_k_cu_91a5d5ea_52254cute7productE,@object
	.size		_ZN39_INTERNAL_5f445611_4_k_cu_91a5d5ea_52254cute7productE,(_ZN39_INTERNAL_5f445611_4_k_cu_91a5d5ea_52254cuda3std3__45__cpo3endE - _ZN39_INTERNAL_5f445611_4_k_cu_91a5d5ea_52254cute7productE)
_ZN39_INTERNAL_5f445611_4_k_cu_91a5d5ea_52254cute7productE:
	.zero		1
	.type		_ZN39_INTERNAL_5f445611_4_k_cu_91a5d5ea_52254cuda3std3__45__cpo3endE,@object
	.size		_ZN39_INTERNAL_5f445611_4_k_cu_91a5d5ea_52254cuda3std3__45__cpo3endE,(_ZN39_INTERNAL_5f445611_4_k_cu_91a5d5ea_52254cuda3std3__419piecewise_constructE - _ZN39_INTERNAL_5f445611_4_k_cu_91a5d5ea_52254cuda3std3__45__cpo3endE)
_ZN39_INTERNAL_5f445611_4_k_cu_91a5d5ea_52254cuda3std3__45__cpo3endE:
	.zero		1
	.type		_ZN39_INTERNAL_5f445611_4_k_cu_91a5d5ea_52254cuda3std3__419piecewise_constructE,@object
	.size		_ZN39_INTERNAL_5f445611_4_k_cu_91a5d5ea_52254cuda3std3__419piecewise_constructE,(_ZN39_INTERNAL_5f445611_4_k_cu_91a5d5ea_52254cuda3std3__45__cpo4cendE - _ZN39_INTERNAL_5f445611_4_k_cu_91a5d5ea_52254cuda3std3__419piecewise_constructE)
_ZN39_INTERNAL_5f445611_4_k_cu_91a5d5ea_52254cuda3std3__419piecewise_constructE:
	.zero		1
	.type		_ZN39_INTERNAL_5f445611_4_k_cu_91a5d5ea_52254cuda3std3__45__cpo4cendE,@object
	.size		_ZN39_INTERNAL_5f445611_4_k_cu_91a5d5ea_52254cuda3std3__45__cpo4cendE,(_ZN39_INTERNAL_5f445611_4_k_cu_91a5d5ea_52254cuda3std6ranges3__45__cpo4swapE - _ZN39_INTERNAL_5f445611_4_k_cu_91a5d5ea_52254cuda3std3__45__cpo4cendE)
_ZN39_INTERNAL_5f445611_4_k_cu_91a5d5ea_52254cuda3std3__45__cpo4cendE:
	.zero		1
	.type		_ZN39_INTERNAL_5f445611_4_k_cu_91a5d5ea_52254cuda3std6ranges3__45__cpo4swapE,@object
	.size		_ZN39_INTERNAL_5f445611_4_k_cu_91a5d5ea_52254cuda3std6ranges3__45__cpo4swapE,(.L_7 - _ZN39_INTERNAL_5f445611_4_k_cu_91a5d5ea_52254cuda3std6ranges3__45__cpo4swapE)
_ZN39_INTERNAL_5f445611_4_k_cu_91a5d5ea_52254cuda3std6ranges3__45__cpo4swapE:
	.zero		1
.L_7:


//--------------------- .nv.constant0._ZN7cutlass13device_kernelINS_4gemm6kernel13GemmUniversalIN4cute5tupleIJiiiiEEENS1_10collective13CollectiveMmaINS1_37MainloopSm90TmaGmmaWarpSpecializedFP8ILi3ENS5_IJNS4_1CILi2EEENSA_ILi1EEESC_EEENS1_35KernelTmaWarpSpecializedCooperativeEEENS5_IJNSA_ILi128EEENSA_ILi64EEESG_EEENS_12float_e5m2_tENS5_IJlSC_lEEESJ_SK_NS4_8TiledMMAINS4_8MMA_AtomIJNS4_4SM904GMMA30MMA_64x64x32_F32E5M2E5M2_SS_TNILNSO_7ScaleInE1ELSQ_1EEEEEENS4_6LayoutISD_NS5_IJSC_NSA_ILi0EEESU_EEEEENS5_IJNS4_10UnderscoreESX_SX_EEEEENS4_13SM90_TMA_LOADENS4_14ComposedLayoutINS4_7SwizzleILi3ELi4ELi3EEENS4_18smem_ptr_flag_bitsILi8EEENST_INS5_IJNSA_ILi8EEESG_EEENS5_IJSG_SC_EEEEEEEvNS4_8identityENS4_23SM90_TMA_LOAD_MULTICASTES1A_vS1B_EENS_8epilogue10collective6detail29Sm90TmaWarpSpecializedAdapterINS1F_15DefaultEpilogueISJ_SK_SK_NS1E_6thread17LinearCombinationISJ_Li1EffLNS1J_9ScaleType4KindE0ELNS_15FloatRoundStyleE2ESJ_EENS1_15EpilogueDefaultEEEEEvvEEEEvNT_6ParamsE --------------------------
	.section	.nv.constant0._ZN7cutlass13device_kernelINS_4gemm6kernel13GemmUniversalIN4cute5tupleIJiiiiEEENS1_10collective13CollectiveMmaINS1_37MainloopSm90TmaGmmaWarpSpecializedFP8ILi3ENS5_IJNS4_1CILi2EEENSA_ILi1EEESC_EEENS1_35KernelTmaWarpSpecializedCooperativeEEENS5_IJNSA_ILi128EEENSA_ILi64EEESG_EEENS_12float_e5m2_tENS5_IJlSC_lEEESJ_SK_NS4_8TiledMMAINS4_8MMA_AtomIJNS4_4SM904GMMA30MMA_64x64x32_F32E5M2E5M2_SS_TNILNSO_7ScaleInE1ELSQ_1EEEEEENS4_6LayoutISD_NS5_IJSC_NSA_ILi0EEESU_EEEEENS5_IJNS4_10UnderscoreESX_SX_EEEEENS4_13SM90_TMA_LOADENS4_14ComposedLayoutINS4_7SwizzleILi3ELi4ELi3EEENS4_18smem_ptr_flag_bitsILi8EEENST_INS5_IJNSA_ILi8EEESG_EEENS5_IJSG_SC_EEEEEEEvNS4_8identityENS4_23SM90_TMA_LOAD_MULTICASTES1A_vS1B_EENS_8epilogue10collective6detail29Sm90TmaWarpSpecializedAdapterINS1F_15DefaultEpilogueISJ_SK_SK_NS1E_6thread17LinearCombinationISJ_Li1EffLNS1J_9ScaleType4KindE0ELNS_15FloatRoundStyleE2ESJ_EENS1_15EpilogueDefaultEEEEEvvEEEEvNT_6ParamsE,"a",@progbits
	.sectionflags	@""
	.align	4
.nv.constant0._ZN7cutlass13device_kernelINS_4gemm6kernel13GemmUniversalIN4cute5tupleIJiiiiEEENS1_10collective13CollectiveMmaINS1_37MainloopSm90TmaGmmaWarpSpecializedFP8ILi3ENS5_IJNS4_1CILi2EEENSA_ILi1EEESC_EEENS1_35KernelTmaWarpSpecializedCooperativeEEENS5_IJNSA_ILi128EEENSA_ILi64EEESG_EEENS_12float_e5m2_tENS5_IJlSC_lEEESJ_SK_NS4_8TiledMMAINS4_8MMA_AtomIJNS4_4SM904GMMA30MMA_64x64x32_F32E5M2E5M2_SS_TNILNSO_7ScaleInE1ELSQ_1EEEEEENS4_6LayoutISD_NS5_IJSC_NSA_ILi0EEESU_EEEEENS5_IJNS4_10UnderscoreESX_SX_EEEEENS4_13SM90_TMA_LOADENS4_14ComposedLayoutINS4_7SwizzleILi3ELi4ELi3EEENS4_18smem_ptr_flag_bitsILi8EEENST_INS5_IJNSA_ILi8EEESG_EEENS5_IJSG_SC_EEEEEEEvNS4_8identityENS4_23SM90_TMA_LOAD_MULTICASTES1A_vS1B_EENS_8epilogue10collective6detail29Sm90TmaWarpSpecializedAdapterINS1F_15DefaultEpilogueISJ_SK_SK_NS1E_6thread17LinearCombinationISJ_Li1EffLNS1J_9ScaleType4KindE0ELNS_15FloatRoundStyleE2ESJ_EENS1_15EpilogueDefaultEEEEEvvEEEEvNT_6ParamsE:
	.zero		1664


//--------------------- SYMBOLS --------------------------

	.type		.nv.reservedSmem.offset0,@object
	.size		.nv.reservedSmem.offset0,0x4
